	.target	sm_100a

	.elftype	@"ET_EXEC"


//--------------------- .note.nv.tkinfo           --------------------------
	.section	.note.nv.tkinfo,"",@"SHT_NOTE"
	.sectionflags	@"SHF_NOTE_NV_TKINFO"
	.tkinfo
        /*0018*/ 	.word	0x00000002
        /*0030*/ 	.string	""
        /*0030*/ 	.string	"ptxas"
        /*0030*/ 	.string	"Cuda compilation tools, release 13.0, V13.0.88"
        /*0030*/ 	.string	"Build cuda_13.0.r13.0/compiler.36424714_0"
        /*0030*/ 	.string	"-arch sm_100a -m 64 "



//--------------------- .note.nv.cuinfo           --------------------------
	.section	.note.nv.cuinfo,"",@"SHT_NOTE"
	.sectionflags	@"SHF_NOTE_NV_CUINFO"
        /*0018*/ 	.short	0x0002
        /*001a*/ 	.short	0x0064
        /*001c*/ 	.short	0x0082
	.zero		2


//--------------------- .nv.info                  --------------------------
	.section	.nv.info,"",@"SHT_CUDA_INFO"
	.align	4


	//----- nvinfo : EIATTR_REGCOUNT
	.align		4
        /*0000*/ 	.byte	0x04, 0x2f
        /*0002*/ 	.short	(.L_19 - .L_18)
	.align		4
.L_18:
        /*0004*/ 	.word	index@(_ZN7cutlass13device_kernelINS_4gemm6kernel13GemmUniversalIN4cute5tupleIJiiiiEEENS1_10collective13CollectiveMmaINS1_35MainloopSm100TmaUmmaWarpSpecializedILi16ELi2ELi4ENS5_IJNS4_1CILi1EEENSA_ILi2EEESB_EEEEENS5_IJNSA_ILi128EEENSA_ILi64EEENSA_ILi32EEEEEENS_6half_tENS5_IJlSB_lEEESJ_SK_NS4_8TiledMMAINS4_8MMA_AtomIJNS4_20SM100_MMA_F16BF16_SSISJ_SJ_fLi128ELi64ELNS4_4UMMA5MajorE0ELSP_0ELNSO_7ScaleInE0ELSQ_0EEEEEENS4_6LayoutINS5_IJSB_SB_SB_EEENS5_IJNSA_ILi0EEESV_SV_EEEEENS5_IJNS4_10UnderscoreESY_SY_EEEEENS4_23SM90_TMA_LOAD_MULTICASTENS4_14ComposedLayoutINS4_7SwizzleILi2ELi4ELi3EEENS4_18smem_ptr_flag_bitsILi16EEENST_INS5_IJNSA_ILi8EEESH_EEENS5_IJSH_SB_EEEEEEEvNS4_8identityENS4_13SM90_TMA_LOADES1B_vS1C_EENS_8epilogue10collective18CollectiveEpilogueINS1F_23Sm100TmaWarpSpecializedILi3ELi2ELi32ELb1ELb0EEEJSI_NS5_IJNST_ISF_SB_EENST_ISH_SB_EEEEESJ_SK_SJ_SK_NS1F_6fusion15FusionCallbacksIS1J_NS1N_17LinearCombinationISJ_fSJ_fLNS_15FloatRoundStyleE2EEESI_S1M_JEEENS4_5SM1004TMEM4LOAD26SM100_TMEM_LOAD_32dp32b32xES1D_S1B_NS4_39AutoVectorizingCopyWithAssumedAlignmentILi128EEENS4_14SM90_TMA_STOREES1B_S1Y_S1Y_EEEvvEEEEvNT_6ParamsE)
        /*0008*/ 	.word	0x00000077


	//----- nvinfo : EIATTR_FRAME_SIZE
	.align		4
.L_19:
        /*000c*/ 	.byte	0x04, 0x11
        /*000e*/ 	.short	(.L_21 - .L_20)
	.align		4
.L_20:
        /*0010*/ 	.word	index@($__internal_2_$__cuda_sm10x_tcgen05_guardrail_trap_unallocated_columns_being_dealloced)
        /*0014*/ 	.word	0x00000000


	//----- nvinfo : EIATTR_FRAME_SIZE
	.align		4
.L_21:
        /*0018*/ 	.byte	0x04, 0x11
        /*001a*/ 	.short	(.L_23 - .L_22)
	.align		4
.L_22:
        /*001c*/ 	.word	index@($__internal_1_$__cuda_sm10x_tcgen05_guardrail_trap_phase_invalid_during_alloc)
        /*0020*/ 	.word	0x00000000


	//----- nvinfo : EIATTR_FRAME_SIZE
	.align		4
.L_23:
        /*0024*/ 	.byte	0x04, 0x11
        /*0026*/ 	.short	(.L_25 - .L_24)
	.align		4
.L_24:
        /*0028*/ 	.word	index@($__internal_0_$__cuda_sm10x_tcgen05_guardrail_trap_col_being_dealloced_not_returned_by_alloc)
        /*002c*/ 	.word	0x00000000


	//----- nvinfo : EIATTR_FRAME_SIZE
	.align		4
.L_25:
        /*0030*/ 	.byte	0x04, 0x11
        /*0032*/ 	.short	(.L_27 - .L_26)
	.align		4
.L_26:
        /*0034*/ 	.word	index@(_ZN7cutlass13device_kernelINS_4gemm6kernel13GemmUniversalIN4cute5tupleIJiiiiEEENS1_10collective13CollectiveMmaINS1_35MainloopSm100TmaUmmaWarpSpecializedILi16ELi2ELi4ENS5_IJNS4_1CILi1EEENSA_ILi2EEESB_EEEEENS5_IJNSA_ILi128EEENSA_ILi64EEENSA_ILi32EEEEEENS_6half_tENS5_IJlSB_lEEESJ_SK_NS4_8TiledMMAINS4_8MMA_AtomIJNS4_20SM100_MMA_F16BF16_SSISJ_SJ_fLi128ELi64ELNS4_4UMMA5MajorE0ELSP_0ELNSO_7ScaleInE0ELSQ_0EEEEEENS4_6LayoutINS5_IJSB_SB_SB_EEENS5_IJNSA_ILi0EEESV_SV_EEEEENS5_IJNS4_10UnderscoreESY_SY_EEEEENS4_23SM90_TMA_LOAD_MULTICASTENS4_14ComposedLayoutINS4_7SwizzleILi2ELi4ELi3EEENS4_18smem_ptr_flag_bitsILi16EEENST_INS5_IJNSA_ILi8EEESH_EEENS5_IJSH_SB_EEEEEEEvNS4_8identityENS4_13SM90_TMA_LOADES1B_vS1C_EENS_8epilogue10collective18CollectiveEpilogueINS1F_23Sm100TmaWarpSpecializedILi3ELi2ELi32ELb1ELb0EEEJSI_NS5_IJNST_ISF_SB_EENST_ISH_SB_EEEEESJ_SK_SJ_SK_NS1F_6fusion15FusionCallbacksIS1J_NS1N_17LinearCombinationISJ_fSJ_fLNS_15FloatRoundStyleE2EEESI_S1M_JEEENS4_5SM1004TMEM4LOAD26SM100_TMEM_LOAD_32dp32b32xES1D_S1B_NS4_39AutoVectorizingCopyWithAssumedAlignmentILi128EEENS4_14SM90_TMA_STOREES1B_S1Y_S1Y_EEEvvEEEEvNT_6ParamsE)
        /*0038*/ 	.word	0x00000000


	//----- nvinfo : EIATTR_MIN_STACK_SIZE
	.align		4
.L_27:
        /*003c*/ 	.byte	0x04, 0x12
        /*003e*/ 	.short	(.L_29 - .L_28)
	.align		4
.L_28:
        /*0040*/ 	.word	index@(_ZN7cutlass13device_kernelINS_4gemm6kernel13GemmUniversalIN4cute5tupleIJiiiiEEENS1_10collective13CollectiveMmaINS1_35MainloopSm100TmaUmmaWarpSpecializedILi16ELi2ELi4ENS5_IJNS4_1CILi1EEENSA_ILi2EEESB_EEEEENS5_IJNSA_ILi128EEENSA_ILi64EEENSA_ILi32EEEEEENS_6half_tENS5_IJlSB_lEEESJ_SK_NS4_8TiledMMAINS4_8MMA_AtomIJNS4_20SM100_MMA_F16BF16_SSISJ_SJ_fLi128ELi64ELNS4_4UMMA5MajorE0ELSP_0ELNSO_7ScaleInE0ELSQ_0EEEEEENS4_6LayoutINS5_IJSB_SB_SB_EEENS5_IJNSA_ILi0EEESV_SV_EEEEENS5_IJNS4_10UnderscoreESY_SY_EEEEENS4_23SM90_TMA_LOAD_MULTICASTENS4_14ComposedLayoutINS4_7SwizzleILi2ELi4ELi3EEENS4_18smem_ptr_flag_bitsILi16EEENST_INS5_IJNSA_ILi8EEESH_EEENS5_IJSH_SB_EEEEEEEvNS4_8identityENS4_13SM90_TMA_LOADES1B_vS1C_EENS_8epilogue10collective18CollectiveEpilogueINS1F_23Sm100TmaWarpSpecializedILi3ELi2ELi32ELb1ELb0EEEJSI_NS5_IJNST_ISF_SB_EENST_ISH_SB_EEEEESJ_SK_SJ_SK_NS1F_6fusion15FusionCallbacksIS1J_NS1N_17LinearCombinationISJ_fSJ_fLNS_15FloatRoundStyleE2EEESI_S1M_JEEENS4_5SM1004TMEM4LOAD26SM100_TMEM_LOAD_32dp32b32xES1D_S1B_NS4_39AutoVectorizingCopyWithAssumedAlignmentILi128EEENS4_14SM90_TMA_STOREES1B_S1Y_S1Y_EEEvvEEEEvNT_6ParamsE)
        /*0044*/ 	.word	0x00000000
.L_29:


//--------------------- .nv.compat                --------------------------
	.section	.nv.compat,"",@"SHT_CUDA_COMPAT_INFO"
	.align	4
        /*0000*/ 	.byte	0x02, 0x09, 0x01, 0x00, 0x02, 0x02, 0x02, 0x00, 0x02, 0x05, 0x05, 0x00, 0x03, 0x07, 0x01, 0x01
        /*0010*/ 	.byte	0x02, 0x03, 0x01, 0x00, 0x02, 0x06, 0x01, 0x00, 0x04, 0x0b, 0x08, 0x00, 0x09, 0x00, 0x00, 0x00
        /*0020*/ 	.byte	0x00, 0x00, 0x00, 0x00


//--------------------- .nv.info._ZN7cutlass13device_kernelINS_4gemm6kernel13GemmUniversalIN4cute5tupleIJiiiiEEENS1_10collective13CollectiveMmaINS1_35MainloopSm100TmaUmmaWarpSpecializedILi16ELi2ELi4ENS5_IJNS4_1CILi1EEENSA_ILi2EEESB_EEEEENS5_IJNSA_ILi128EEENSA_ILi64EEENSA_ILi32EEEEEENS_6half_tENS5_IJlSB_lEEESJ_SK_NS4_8TiledMMAINS4_8MMA_AtomIJNS4_20SM100_MMA_F16BF16_SSISJ_SJ_fLi128ELi64ELNS4_4UMMA5MajorE0ELSP_0ELNSO_7ScaleInE0ELSQ_0EEEEEENS4_6LayoutINS5_IJSB_SB_SB_EEENS5_IJNSA_ILi0EEESV_SV_EEEEENS5_IJNS4_10UnderscoreESY_SY_EEEEENS4_23SM90_TMA_LOAD_MULTICASTENS4_14ComposedLayoutINS4_7SwizzleILi2ELi4ELi3EEENS4_18smem_ptr_flag_bitsILi16EEENST_INS5_IJNSA_ILi8EEESH_EEENS5_IJSH_SB_EEEEEEEvNS4_8identityENS4_13SM90_TMA_LOADES1B_vS1C_EENS_8epilogue10collective18CollectiveEpilogueINS1F_23Sm100TmaWarpSpecializedILi3ELi2ELi32ELb1ELb0EEEJSI_NS5_IJNST_ISF_SB_EENST_ISH_SB_EEEEESJ_SK_SJ_SK_NS1F_6fusion15FusionCallbacksIS1J_NS1N_17LinearCombinationISJ_fSJ_fLNS_15FloatRoundStyleE2EEESI_S1M_JEEENS4_5SM1004TMEM4LOAD26SM100_TMEM_LOAD_32dp32b32xES1D_S1B_NS4_39AutoVectorizingCopyWithAssumedAlignmentILi128EEENS4_14SM90_TMA_STOREES1B_S1Y_S1Y_EEEvvEEEEvNT_6ParamsE --------------------------
	.section	.nv.info._ZN7cutlass13device_kernelINS_4gemm6kernel13GemmUniversalIN4cute5tupleIJiiiiEEENS1_10collective13CollectiveMmaINS1_35MainloopSm100TmaUmmaWarpSpecializedILi16ELi2ELi4ENS5_IJNS4_1CILi1EEENSA_ILi2EEESB_EEEEENS5_IJNSA_ILi128EEENSA_ILi64EEENSA_ILi32EEEEEENS_6half_tENS5_IJlSB_lEEESJ_SK_NS4_8TiledMMAINS4_8MMA_AtomIJNS4_20SM100_MMA_F16BF16_SSISJ_SJ_fLi128ELi64ELNS4_4UMMA5MajorE0ELSP_0ELNSO_7ScaleInE0ELSQ_0EEEEEENS4_6LayoutINS5_IJSB_SB_SB_EEENS5_IJNSA_ILi0EEESV_SV_EEEEENS5_IJNS4_10UnderscoreESY_SY_EEEEENS4_23SM90_TMA_LOAD_MULTICASTENS4_14ComposedLayoutINS4_7SwizzleILi2ELi4ELi3EEENS4_18smem_ptr_flag_bitsILi16EEENST_INS5_IJNSA_ILi8EEESH_EEENS5_IJSH_SB_EEEEEEEvNS4_8identityENS4_13SM90_TMA_LOADES1B_vS1C_EENS_8epilogue10collective18CollectiveEpilogueINS1F_23Sm100TmaWarpSpecializedILi3ELi2ELi32ELb1ELb0EEEJSI_NS5_IJNST_ISF_SB_EENST_ISH_SB_EEEEESJ_SK_SJ_SK_NS1F_6fusion15FusionCallbacksIS1J_NS1N_17LinearCombinationISJ_fSJ_fLNS_15FloatRoundStyleE2EEESI_S1M_JEEENS4_5SM1004TMEM4LOAD26SM100_TMEM_LOAD_32dp32b32xES1D_S1B_NS4_39AutoVectorizingCopyWithAssumedAlignmentILi128EEENS4_14SM90_TMA_STOREES1B_S1Y_S1Y_EEEvvEEEEvNT_6ParamsE,"",@"SHT_CUDA_INFO"
	.sectionflags	@""
	.align	4


	//----- nvinfo : EIATTR_CUDA_API_VERSION
	.align		4
        /*0000*/ 	.byte	0x04, 0x37
        /*0002*/ 	.short	(.L_31 - .L_30)
.L_30:
        /*0004*/ 	.word	0x00000082


	//----- nvinfo : EIATTR_KPARAM_INFO
	.align		4
.L_31:
        /*0008*/ 	.byte	0x04, 0x17
        /*000a*/ 	.short	(.L_33 - .L_32)
.L_32:
        /*000c*/ 	.word	0x00000000
        /*0010*/ 	.short	0x0000
        /*0012*/ 	.short	0x0000
        /*0014*/ 	.byte	0x00, 0xf0, 0x01, 0x20


	//----- nvinfo : EIATTR_AT_ENTRY_FRAGMENTS
	.align		4
.L_33:
        /*0018*/ 	.byte	0x04, 0x4f
        /*001a*/ 	.short	(.L_35 - .L_34)


	//   ....[0]....
.L_34:
        /*001c*/ 	.word	0x00000006


	//----- nvinfo : EIATTR_RESERVED_SMEM_USED
	.align		4
.L_35:
        /*0020*/ 	.byte	0x01, 0x41
	.zero		2


	//----- nvinfo : EIATTR_SPARSE_MMA_MASK
	.align		4
        /*0024*/ 	.byte	0x03, 0x50
        /*0026*/ 	.short	0x0000


	//----- nvinfo : EIATTR_TCGEN05_1CTA_USED
	.align		4
        /*0028*/ 	.byte	0x01, 0x51
	.zero		2


	//----- nvinfo : EIATTR_MAXREG_COUNT
	.align		4
        /*002c*/ 	.byte	0x03, 0x1b
        /*002e*/ 	.short	0x00ff


	//----- nvinfo : EIATTR_NUM_BARRIERS
	.align		4
        /*0030*/ 	.byte	0x02, 0x4c
        /*0032*/ 	.byte	0x07
	.zero		1


	//----- nvinfo : EIATTR_EXTERNS
	.align		4
        /*0034*/ 	.byte	0x04, 0x0f
        /*0036*/ 	.short	(.L_37 - .L_36)


	//   ....[0]....
	.align		4
.L_36:
        /*0038*/ 	.word	index@(__assertfail)


	//----- nvinfo : EIATTR_MERCURY_ISA_VERSION
	.align		4
.L_37:
        /*003c*/ 	.byte	0x03, 0x5f
        /*003e*/ 	.short	0x0101


	//----- nvinfo : EIATTR_INT_WARP_WIDE_INSTR_OFFSETS
	.align		4
        /*0040*/ 	.byte	0x04, 0x31
        /*0042*/ 	.short	(.L_39 - .L_38)


	//   ....[0]....
.L_38:
        /*0044*/ 	.word	0x00004450


	//   ....[1]....
        /*0048*/ 	.word	0x00004470


	//   ....[2]....
        /*004c*/ 	.word	0x000044a0


	//   ....[3]....
        /*0050*/ 	.word	0x00005080


	//   ....[4]....
        /*0054*/ 	.word	0x00005100


	//   ....[5]....
        /*0058*/ 	.word	0x00005210


	//   ....[6]....
        /*005c*/ 	.word	0x00005320


	//----- nvinfo : EIATTR_COOP_GROUP_MASK_REGIDS
	.align		4
.L_39:
        /*0060*/ 	.byte	0x04, 0x29
        /*0062*/ 	.short	(.L_41 - .L_40)


	//   ....[0]....
.L_40:
        /*0064*/ 	.word	0xffffffff


	//   ....[1]....
        /*0068*/ 	.word	0xffffffff


	//   ....[2]....
        /*006c*/ 	.word	0xffffffff


	//   ....[3]....
        /*0070*/ 	.word	0xffffffff


	//   ....[4]....
        /*0074*/ 	.word	0xffffffff


	//   ....[5]....
        /*0078*/ 	.word	0xffffffff


	//   ....[6]....
        /*007c*/ 	.word	0xffffffff


	//   ....[7]....
        /*0080*/ 	.word	0xffffffff


	//   ....[8]....
        /*0084*/ 	.word	0xffffffff


	//   ....[9]....
        /*0088*/ 	.word	0xffffffff


	//   ....[10]....
        /*008c*/ 	.word	0xffffffff


	//   ....[11]....
        /*0090*/ 	.word	0xffffffff


	//   ....[12]....
        /*0094*/ 	.word	0xffffffff


	//   ....[13]....
        /*0098*/ 	.word	0xffffffff


	//----- nvinfo : EIATTR_COOP_GROUP_INSTR_OFFSETS
	.align		4
.L_41:
        /*009c*/ 	.byte	0x04, 0x28
        /*009e*/ 	.short	(.L_43 - .L_42)


	//   ....[0]....
.L_42:
        /*00a0*/ 	.word	0x00000080


	//   ....[1]....
        /*00a4*/ 	.word	0x000004f0


	//   ....[2]....
        /*00a8*/ 	.word	0x00000850


	//   ....[3]....
        /*00ac*/ 	.word	0x000009d0


	//   ....[4]....
        /*00b0*/ 	.word	0x00000ad0


	//   ....[5]....
        /*00b4*/ 	.word	0x00000c40


	//   ....[6]....
        /*00b8*/ 	.word	0x00000de0


	//   ....[7]....
        /*00bc*/ 	.word	0x00000f90


	//   ....[8]....
        /*00c0*/ 	.word	0x000021d0


	//   ....[9]....
        /*00c4*/ 	.word	0x00003780


	//   ....[10]....
        /*00c8*/ 	.word	0x00003990


	//   ....[11]....
        /*00cc*/ 	.word	0x000039c0


	//   ....[12]....
        /*00d0*/ 	.word	0x00004330


	//   ....[13]....
        /*00d4*/ 	.word	0x00004560


	//----- nvinfo : EIATTR_VRC_CTA_INIT_COUNT
	.align		4
.L_43:
        /*00d8*/ 	.byte	0x02, 0x4a
        /*00da*/ 	.byte	0x80
	.zero		1


	//----- nvinfo : EIATTR_SYSCALL_OFFSETS
	.align		4
        /*00dc*/ 	.byte	0x04, 0x46
        /*00de*/ 	.short	(.L_45 - .L_44)


	//   ....[0]....
.L_44:
        /*00e0*/ 	.word	0x00006010


	//   ....[1]....
        /*00e4*/ 	.word	0x00006100


	//   ....[2]....
        /*00e8*/ 	.word	0x000069a0


	//   ....[3]....
        /*00ec*/ 	.word	0x00007670


	//----- nvinfo : EIATTR_MBARRIER_INSTR_OFFSETS
	.align		4
.L_45:
        /*00f0*/ 	.byte	0x04, 0x39
        /*00f2*/ 	.short	(.L_47 - .L_46)


	//   ....[0]....
.L_46:
        /*00f4*/ 	.word	0x00000630
        /*00f8*/ 	.word	0x000000ff
        /*00fc*/ 	.word	0x00000000
        /*0100*/ 	.short	0x0100
        /*0102*/ 	.byte	0x04
	.zero		1


	//   ....[1]....
        /*0104*/ 	.word	0x00000640
        /*0108*/ 	.word	0x000000ff
        /*010c*/ 	.word	0x00000080
        /*0110*/ 	.short	0x0100
        /*0112*/ 	.byte	0x04
	.zero		1


	//   ....[2]....
        /*0114*/ 	.word	0x00000650
        /*0118*/ 	.word	0x000000ff
        /*011c*/ 	.word	0x00000008
        /*0120*/ 	.short	0x0100
        /*0122*/ 	.byte	0x04
	.zero		1


	//   ....[3]....
        /*0124*/ 	.word	0x00000660
        /*0128*/ 	.word	0x000000ff
        /*012c*/ 	.word	0x00000088
        /*0130*/ 	.short	0x0100
        /*0132*/ 	.byte	0x04
	.zero		1


	//   ....[4]....
        /*0134*/ 	.word	0x00000670
        /*0138*/ 	.word	0x000000ff
        /*013c*/ 	.word	0x00000010
        /*0140*/ 	.short	0x0100
        /*0142*/ 	.byte	0x04
	.zero		1


	//   ....[5]....
        /*0144*/ 	.word	0x00000680
        /*0148*/ 	.word	0x000000ff
        /*014c*/ 	.word	0x00000090
        /*0150*/ 	.short	0x0100
        /*0152*/ 	.byte	0x04
	.zero		1


	//   ....[6]....
        /*0154*/ 	.word	0x00000690
        /*0158*/ 	.word	0x000000ff
        /*015c*/ 	.word	0x00000018
        /*0160*/ 	.short	0x0100
        /*0162*/ 	.byte	0x04
	.zero		1


	//   ....[7]....
        /*0164*/ 	.word	0x000006a0
        /*0168*/ 	.word	0x000000ff
        /*016c*/ 	.word	0x00000098
        /*0170*/ 	.short	0x0100
        /*0172*/ 	.byte	0x04
	.zero		1


	//   ....[8]....
        /*0174*/ 	.word	0x000006b0
        /*0178*/ 	.word	0x000000ff
        /*017c*/ 	.word	0x00000020
        /*0180*/ 	.short	0x0100
        /*0182*/ 	.byte	0x04
	.zero		1


	//   ....[9]....
        /*0184*/ 	.word	0x000006c0
        /*0188*/ 	.word	0x000000ff
        /*018c*/ 	.word	0x000000a0
        /*0190*/ 	.short	0x0100
        /*0192*/ 	.byte	0x04
	.zero		1


	//   ....[10]....
        /*0194*/ 	.word	0x000006d0
        /*0198*/ 	.word	0x000000ff
        /*019c*/ 	.word	0x00000028
        /*01a0*/ 	.short	0x0100
        /*01a2*/ 	.byte	0x04
	.zero		1


	//   ....[11]....
        /*01a4*/ 	.word	0x000006e0
        /*01a8*/ 	.word	0x000000ff
        /*01ac*/ 	.word	0x000000a8
        /*01b0*/ 	.short	0x0100
        /*01b2*/ 	.byte	0x04
	.zero		1


	//   ....[12]....
        /*01b4*/ 	.word	0x000006f0
        /*01b8*/ 	.word	0x000000ff
        /*01bc*/ 	.word	0x00000030
        /*01c0*/ 	.short	0x0100
        /*01c2*/ 	.byte	0x04
	.zero		1


	//   ....[13]....
        /*01c4*/ 	.word	0x00000700
        /*01c8*/ 	.word	0x000000ff
        /*01cc*/ 	.word	0x000000b0
        /*01d0*/ 	.short	0x0100
        /*01d2*/ 	.byte	0x04
	.zero		1


	//   ....[14]....
        /*01d4*/ 	.word	0x00000710
        /*01d8*/ 	.word	0x000000ff
        /*01dc*/ 	.word	0x00000038
        /*01e0*/ 	.short	0x0100
        /*01e2*/ 	.byte	0x04
	.zero		1


	//   ....[15]....
        /*01e4*/ 	.word	0x00000720
        /*01e8*/ 	.word	0x000000ff
        /*01ec*/ 	.word	0x000000b8
        /*01f0*/ 	.short	0x0100
        /*01f2*/ 	.byte	0x04
	.zero		1


	//   ....[16]....
        /*01f4*/ 	.word	0x00000730
        /*01f8*/ 	.word	0x000000ff
        /*01fc*/ 	.word	0x00000040
        /*0200*/ 	.short	0x0100
        /*0202*/ 	.byte	0x04
	.zero		1


	//   ....[17]....
        /*0204*/ 	.word	0x00000740
        /*0208*/ 	.word	0x000000ff
        /*020c*/ 	.word	0x000000c0
        /*0210*/ 	.short	0x0100
        /*0212*/ 	.byte	0x04
	.zero		1


	//   ....[18]....
        /*0214*/ 	.word	0x00000750
        /*0218*/ 	.word	0x000000ff
        /*021c*/ 	.word	0x00000048
        /*0220*/ 	.short	0x0100
        /*0222*/ 	.byte	0x04
	.zero		1


	//   ....[19]....
        /*0224*/ 	.word	0x00000760
        /*0228*/ 	.word	0x000000ff
        /*022c*/ 	.word	0x000000c8
        /*0230*/ 	.short	0x0100
        /*0232*/ 	.byte	0x04
	.zero		1


	//   ....[20]....
        /*0234*/ 	.word	0x00000770
        /*0238*/ 	.word	0x000000ff
        /*023c*/ 	.word	0x00000050
        /*0240*/ 	.short	0x0100
        /*0242*/ 	.byte	0x04
	.zero		1


	//   ....[21]....
        /*0244*/ 	.word	0x00000780
        /*0248*/ 	.word	0x000000ff
        /*024c*/ 	.word	0x000000d0
        /*0250*/ 	.short	0x0100
        /*0252*/ 	.byte	0x04
	.zero		1


	//   ....[22]....
        /*0254*/ 	.word	0x00000790
        /*0258*/ 	.word	0x000000ff
        /*025c*/ 	.word	0x00000058
        /*0260*/ 	.short	0x0100
        /*0262*/ 	.byte	0x04
	.zero		1


	//   ....[23]....
        /*0264*/ 	.word	0x000007a0
        /*0268*/ 	.word	0x000000ff
        /*026c*/ 	.word	0x000000d8
        /*0270*/ 	.short	0x0100
        /*0272*/ 	.byte	0x04
	.zero		1


	//   ....[24]....
        /*0274*/ 	.word	0x000007b0
        /*0278*/ 	.word	0x000000ff
        /*027c*/ 	.word	0x00000060
        /*0280*/ 	.short	0x0100
        /*0282*/ 	.byte	0x04
	.zero		1


	//   ....[25]....
        /*0284*/ 	.word	0x000007c0
        /*0288*/ 	.word	0x000000ff
        /*028c*/ 	.word	0x000000e0
        /*0290*/ 	.short	0x0100
        /*0292*/ 	.byte	0x04
	.zero		1


	//   ....[26]....
        /*0294*/ 	.word	0x000007d0
        /*0298*/ 	.word	0x000000ff
        /*029c*/ 	.word	0x00000068
        /*02a0*/ 	.short	0x0100
        /*02a2*/ 	.byte	0x04
	.zero		1


	//   ....[27]....
        /*02a4*/ 	.word	0x000007e0
        /*02a8*/ 	.word	0x000000ff
        /*02ac*/ 	.word	0x000000e8
        /*02b0*/ 	.short	0x0100
        /*02b2*/ 	.byte	0x04
	.zero		1


	//   ....[28]....
        /*02b4*/ 	.word	0x000007f0
        /*02b8*/ 	.word	0x000000ff
        /*02bc*/ 	.word	0x00000070
        /*02c0*/ 	.short	0x0100
        /*02c2*/ 	.byte	0x04
	.zero		1


	//   ....[29]....
        /*02c4*/ 	.word	0x00000800
        /*02c8*/ 	.word	0x000000ff
        /*02cc*/ 	.word	0x000000f0
        /*02d0*/ 	.short	0x0100
        /*02d2*/ 	.byte	0x04
	.zero		1


	//   ....[30]....
        /*02d4*/ 	.word	0x00000810
        /*02d8*/ 	.word	0x000000ff
        /*02dc*/ 	.word	0x00000078
        /*02e0*/ 	.short	0x0100
        /*02e2*/ 	.byte	0x04
	.zero		1


	//   ....[31]....
        /*02e4*/ 	.word	0x00000820
        /*02e8*/ 	.word	0x000000ff
        /*02ec*/ 	.word	0x000000f8
        /*02f0*/ 	.short	0x0100
        /*02f2*/ 	.byte	0x04
	.zero		1


	//   ....[32]....
        /*02f4*/ 	.word	0x00000960
        /*02f8*/ 	.word	0x000000ff
        /*02fc*/ 	.word	0x00000100
        /*0300*/ 	.short	0x0100
        /*0302*/ 	.byte	0x04
	.zero		1


	//   ....[33]....
        /*0304*/ 	.word	0x00000970
        /*0308*/ 	.word	0x000000ff
        /*030c*/ 	.word	0x00000118
        /*0310*/ 	.short	0x0100
        /*0312*/ 	.byte	0x04
	.zero		1


	//   ....[34]....
        /*0314*/ 	.word	0x00000980
        /*0318*/ 	.word	0x000000ff
        /*031c*/ 	.word	0x00000108
        /*0320*/ 	.short	0x0100
        /*0322*/ 	.byte	0x04
	.zero		1


	//   ....[35]....
        /*0324*/ 	.word	0x00000990
        /*0328*/ 	.word	0x000000ff
        /*032c*/ 	.word	0x00000120
        /*0330*/ 	.short	0x0100
        /*0332*/ 	.byte	0x04
	.zero		1


	//   ....[36]....
        /*0334*/ 	.word	0x000009a0
        /*0338*/ 	.word	0x000000ff
        /*033c*/ 	.word	0x00000110
        /*0340*/ 	.short	0x0100
        /*0342*/ 	.byte	0x04
	.zero		1


	//   ....[37]....
        /*0344*/ 	.word	0x000009b0
        /*0348*/ 	.word	0x000000ff
        /*034c*/ 	.word	0x00000128
        /*0350*/ 	.short	0x0100
        /*0352*/ 	.byte	0x04
	.zero		1


	//   ....[38]....
        /*0354*/ 	.word	0x00000aa0
        /*0358*/ 	.word	0x000000ff
        /*035c*/ 	.word	0x00000130
        /*0360*/ 	.short	0x0100
        /*0362*/ 	.byte	0x06
	.zero		1


	//   ....[39]....
        /*0364*/ 	.word	0x00000ab0
        /*0368*/ 	.word	0x000000ff
        /*036c*/ 	.word	0x00000138
        /*0370*/ 	.short	0x0100
        /*0372*/ 	.byte	0x06
	.zero		1


	//   ....[40]....
        /*0374*/ 	.word	0x00000bf0
        /*0378*/ 	.word	0x000000ff
        /*037c*/ 	.word	0x00000140
        /*0380*/ 	.short	0x0100
        /*0382*/ 	.byte	0x06
	.zero		1


	//   ....[41]....
        /*0384*/ 	.word	0x00000c00
        /*0388*/ 	.word	0x000000ff
        /*038c*/ 	.word	0x00000150
        /*0390*/ 	.short	0x0100
        /*0392*/ 	.byte	0x06
	.zero		1


	//   ....[42]....
        /*0394*/ 	.word	0x00000c10
        /*0398*/ 	.word	0x000000ff
        /*039c*/ 	.word	0x00000148
        /*03a0*/ 	.short	0x0100
        /*03a2*/ 	.byte	0x06
	.zero		1


	//   ....[43]....
        /*03a4*/ 	.word	0x00000c20
        /*03a8*/ 	.word	0x000000ff
        /*03ac*/ 	.word	0x00000158
        /*03b0*/ 	.short	0x0100
        /*03b2*/ 	.byte	0x06
	.zero		1


	//   ....[44]....
        /*03b4*/ 	.word	0x00000d50
        /*03b8*/ 	.word	0x000000ff
        /*03bc*/ 	.word	0x00000160
        /*03c0*/ 	.short	0x0100
        /*03c2*/ 	.byte	0x04
	.zero		1


	//   ....[45]....
        /*03c4*/ 	.word	0x00000d60
        /*03c8*/ 	.word	0x000000ff
        /*03cc*/ 	.word	0x00000180
        /*03d0*/ 	.short	0x0100
        /*03d2*/ 	.byte	0x04
	.zero		1


	//   ....[46]....
        /*03d4*/ 	.word	0x00000d70
        /*03d8*/ 	.word	0x000000ff
        /*03dc*/ 	.word	0x00000168
        /*03e0*/ 	.short	0x0100
        /*03e2*/ 	.byte	0x04
	.zero		1


	//   ....[47]....
        /*03e4*/ 	.word	0x00000d80
        /*03e8*/ 	.word	0x000000ff
        /*03ec*/ 	.word	0x00000188
        /*03f0*/ 	.short	0x0100
        /*03f2*/ 	.byte	0x04
	.zero		1


	//   ....[48]....
        /*03f4*/ 	.word	0x00000d90
        /*03f8*/ 	.word	0x000000ff
        /*03fc*/ 	.word	0x00000170
        /*0400*/ 	.short	0x0100
        /*0402*/ 	.byte	0x04
	.zero		1


	//   ....[49]....
        /*0404*/ 	.word	0x00000da0
        /*0408*/ 	.word	0x000000ff
        /*040c*/ 	.word	0x00000190
        /*0410*/ 	.short	0x0100
        /*0412*/ 	.byte	0x04
	.zero		1


	//   ....[50]....
        /*0414*/ 	.word	0x00000db0
        /*0418*/ 	.word	0x000000ff
        /*041c*/ 	.word	0x00000178
        /*0420*/ 	.short	0x0100
        /*0422*/ 	.byte	0x04
	.zero		1


	//   ....[51]....
        /*0424*/ 	.word	0x00000dc0
        /*0428*/ 	.word	0x000000ff
        /*042c*/ 	.word	0x00000198
        /*0430*/ 	.short	0x0100
        /*0432*/ 	.byte	0x04
	.zero		1


	//   ....[52]....
        /*0434*/ 	.word	0x00000eb0
        /*0438*/ 	.word	0x000000ff
        /*043c*/ 	.word	0x000001a0
        /*0440*/ 	.short	0x0100
        /*0442*/ 	.byte	0x04
	.zero		1


	//   ....[53]....
        /*0444*/ 	.word	0x00000ec0
        /*0448*/ 	.word	0x000000ff
        /*044c*/ 	.word	0x000001b0
        /*0450*/ 	.short	0x0100
        /*0452*/ 	.byte	0x04
	.zero		1


	//   ....[54]....
        /*0454*/ 	.word	0x00000ed0
        /*0458*/ 	.word	0x000000ff
        /*045c*/ 	.word	0x000001a8
        /*0460*/ 	.short	0x0100
        /*0462*/ 	.byte	0x04
	.zero		1


	//   ....[55]....
        /*0464*/ 	.word	0x00000ee0
        /*0468*/ 	.word	0x000000ff
        /*046c*/ 	.word	0x000001b8
        /*0470*/ 	.short	0x0100
        /*0472*/ 	.byte	0x04
	.zero		1


	//   ....[56]....
        /*0474*/ 	.word	0x00001a70
        /*0478*/ 	.word	0x00000000
        /*047c*/ 	.word	0x000001b0
        /*0480*/ 	.short	0x010a
        /*0482*/ 	.byte	0xff
	.zero		1


	//   ....[57]....
        /*0484*/ 	.word	0x00001a90
        /*0488*/ 	.word	0x00000000
        /*048c*/ 	.word	0x000001a0
        /*0490*/ 	.short	0x0101
        /*0492*/ 	.byte	0xff
	.zero		1


	//   ....[58]....
        /*0494*/ 	.word	0x00001b50
        /*0498*/ 	.word	0x000000ff
        /*049c*/ 	.word	0x00000080
        /*04a0*/ 	.short	0x010a
        /*04a2*/ 	.byte	0x04
	.zero		1


	//   ....[59]....
        /*04a4*/ 	.word	0x00001bd0
        /*04a8*/ 	.word	0x000000ff
        /*04ac*/ 	.word	0x00000080
        /*04b0*/ 	.short	0x010a
        /*04b2*/ 	.byte	0x21
	.zero		1


	//   ....[60]....
        /*04b4*/ 	.word	0x00001d70
        /*04b8*/ 	.word	0x000000ff
        /*04bc*/ 	.word	0x00000080
        /*04c0*/ 	.short	0x010a
        /*04c2*/ 	.byte	0x07
	.zero		1


	//   ....[61]....
        /*04c4*/ 	.word	0x00001e90
        /*04c8*/ 	.word	0x000000ff
        /*04cc*/ 	.word	0x00000138
        /*04d0*/ 	.short	0x0101
        /*04d2*/ 	.byte	0x0d
	.zero		1


	//   ....[62]....
        /*04d4*/ 	.word	0x00001eb0
        /*04d8*/ 	.word	0x000000ff
        /*04dc*/ 	.word	0x00000080
        /*04e0*/ 	.short	0x010a
        /*04e2*/ 	.byte	0x04
	.zero		1


	//   ....[63]....
        /*04e4*/ 	.word	0x00001f30
        /*04e8*/ 	.word	0x000000ff
        /*04ec*/ 	.word	0x00000080
        /*04f0*/ 	.short	0x010a
        /*04f2*/ 	.byte	0x11
	.zero		1


	//   ....[64]....
        /*04f4*/ 	.word	0x000020c0
        /*04f8*/ 	.word	0x000000ff
        /*04fc*/ 	.word	0x00000080
        /*0500*/ 	.short	0x010a
        /*0502*/ 	.byte	0x06
	.zero		1


	//   ....[65]....
        /*0504*/ 	.word	0x00002200
        /*0508*/ 	.word	0x00000003
        /*050c*/ 	.word	0x00000140
        /*0510*/ 	.short	0x010a
        /*0512*/ 	.byte	0xff
	.zero		1


	//   ....[66]....
        /*0514*/ 	.word	0x00002350
        /*0518*/ 	.word	0x00000000
        /*051c*/ 	.word	0x00000000
        /*0520*/ 	.short	0x0101
        /*0522*/ 	.byte	0xff
	.zero		1


	//   ....[67]....
        /*0524*/ 	.word	0x00002910
        /*0528*/ 	.word	0x000000ff
        /*052c*/ 	.word	0x00000000
        /*0530*/ 	.short	0x010a
        /*0532*/ 	.byte	0x04
	.zero		1


	//   ....[68]....
        /*0534*/ 	.word	0x000029a0
        /*0538*/ 	.word	0x000000ff
        /*053c*/ 	.word	0x00000000
        /*0540*/ 	.short	0x010a
        /*0542*/ 	.byte	0x05
	.zero		1


	//   ....[69]....
        /*0544*/ 	.word	0x00002a30
        /*0548*/ 	.word	0x000000ff
        /*054c*/ 	.word	0x00000000
        /*0550*/ 	.short	0x010a
        /*0552*/ 	.byte	0x05
	.zero		1


	//   ....[70]....
        /*0554*/ 	.word	0x00002ac0
        /*0558*/ 	.word	0x000000ff
        /*055c*/ 	.word	0x00000000
        /*0560*/ 	.short	0x010a
        /*0562*/ 	.byte	0x05
	.zero		1


	//   ....[71]....
        /*0564*/ 	.word	0x00002b50
        /*0568*/ 	.word	0x000000ff
        /*056c*/ 	.word	0x00000000
        /*0570*/ 	.short	0x010a
        /*0572*/ 	.byte	0x05
	.zero		1


	//   ....[72]....
        /*0574*/ 	.word	0x00002be0
        /*0578*/ 	.word	0x000000ff
        /*057c*/ 	.word	0x00000000
        /*0580*/ 	.short	0x010a
        /*0582*/ 	.byte	0x05
	.zero		1


	//   ....[73]....
        /*0584*/ 	.word	0x00002c70
        /*0588*/ 	.word	0x000000ff
        /*058c*/ 	.word	0x00000000
        /*0590*/ 	.short	0x010a
        /*0592*/ 	.byte	0x05
	.zero		1


	//   ....[74]....
        /*0594*/ 	.word	0x00002d00
        /*0598*/ 	.word	0x000000ff
        /*059c*/ 	.word	0x00000000
        /*05a0*/ 	.short	0x010a
        /*05a2*/ 	.byte	0x05
	.zero		1


	//   ....[75]....
        /*05a4*/ 	.word	0x00002d90
        /*05a8*/ 	.word	0x000000ff
        /*05ac*/ 	.word	0x00000000
        /*05b0*/ 	.short	0x010a
        /*05b2*/ 	.byte	0x05
	.zero		1


	//   ....[76]....
        /*05b4*/ 	.word	0x00002e20
        /*05b8*/ 	.word	0x000000ff
        /*05bc*/ 	.word	0x00000000
        /*05c0*/ 	.short	0x010a
        /*05c2*/ 	.byte	0x05
	.zero		1


	//   ....[77]....
        /*05c4*/ 	.word	0x00002eb0
        /*05c8*/ 	.word	0x000000ff
        /*05cc*/ 	.word	0x00000000
        /*05d0*/ 	.short	0x010a
        /*05d2*/ 	.byte	0x05
	.zero		1


	//   ....[78]....
        /*05d4*/ 	.word	0x00002f40
        /*05d8*/ 	.word	0x000000ff
        /*05dc*/ 	.word	0x00000000
        /*05e0*/ 	.short	0x010a
        /*05e2*/ 	.byte	0x05
	.zero		1


	//   ....[79]....
        /*05e4*/ 	.word	0x00002fd0
        /*05e8*/ 	.word	0x000000ff
        /*05ec*/ 	.word	0x00000000
        /*05f0*/ 	.short	0x010a
        /*05f2*/ 	.byte	0x05
	.zero		1


	//   ....[80]....
        /*05f4*/ 	.word	0x00003060
        /*05f8*/ 	.word	0x000000ff
        /*05fc*/ 	.word	0x00000000
        /*0600*/ 	.short	0x010a
        /*0602*/ 	.byte	0x05
	.zero		1


	//   ....[81]....
        /*0604*/ 	.word	0x000030f0
        /*0608*/ 	.word	0x000000ff
        /*060c*/ 	.word	0x00000000
        /*0610*/ 	.short	0x010a
        /*0612*/ 	.byte	0x05
	.zero		1


	//   ....[82]....
        /*0614*/ 	.word	0x00003190
        /*0618*/ 	.word	0x00000000
        /*061c*/ 	.word	0x00000000
        /*0620*/ 	.short	0x010a
        /*0622*/ 	.byte	0xff
	.zero		1


	//   ....[83]....
        /*0624*/ 	.word	0x000032d0
        /*0628*/ 	.word	0x00000002
        /*062c*/ 	.word	0x000001a0
        /*0630*/ 	.short	0x010a
        /*0632*/ 	.byte	0xff
	.zero		1


	//   ....[84]....
        /*0634*/ 	.word	0x00003330
        /*0638*/ 	.word	0x00000004
        /*063c*/ 	.word	0x00000000
        /*0640*/ 	.short	0x0101
        /*0642*/ 	.byte	0xff
	.zero		1


	//   ....[85]....
        /*0644*/ 	.word	0x00003350
        /*0648*/ 	.word	0x000000ff
        /*064c*/ 	.word	0x00000150
        /*0650*/ 	.short	0x010a
        /*0652*/ 	.byte	0x04
	.zero		1


	//   ....[86]....
        /*0654*/ 	.word	0x00003470
        /*0658*/ 	.word	0x00000002
        /*065c*/ 	.word	0x00000140
        /*0660*/ 	.short	0x010a
        /*0662*/ 	.byte	0xff
	.zero		1


	//   ....[87]....
        /*0664*/ 	.word	0x00003580
        /*0668*/ 	.word	0x00000002
        /*066c*/ 	.word	0x00000000
        /*0670*/ 	.short	0x0101
        /*0672*/ 	.byte	0xff
	.zero		1


	//   ....[88]....
        /*0674*/ 	.word	0x00003610
        /*0678*/ 	.word	0x000000ff
        /*067c*/ 	.word	0x00000150
        /*0680*/ 	.short	0x0106
        /*0682*/ 	.byte	0x04
	.zero		1


	//   ....[89]....
        /*0684*/ 	.word	0x00003630
        /*0688*/ 	.word	0x000000ff
        /*068c*/ 	.word	0x00000150
        /*0690*/ 	.short	0x010a
        /*0692*/ 	.byte	0x04
	.zero		1


	//   ....[90]....
        /*0694*/ 	.word	0x000036c0
        /*0698*/ 	.word	0x000000ff
        /*069c*/ 	.word	0x00000150
        /*06a0*/ 	.short	0x0106
        /*06a2*/ 	.byte	0x07
	.zero		1


	//   ....[91]....
        /*06a4*/ 	.word	0x00003700
        /*06a8*/ 	.word	0x00000000
        /*06ac*/ 	.word	0x00000150
        /*06b0*/ 	.short	0x010a
        /*06b2*/ 	.byte	0xff
	.zero		1


	//   ....[92]....
        /*06b4*/ 	.word	0x00003c20
        /*06b8*/ 	.word	0x00000000
        /*06bc*/ 	.word	0x00000140
        /*06c0*/ 	.short	0x010a
        /*06c2*/ 	.byte	0xff
	.zero		1


	//   ....[93]....
        /*06c4*/ 	.word	0x00003d30
        /*06c8*/ 	.word	0x00000003
        /*06cc*/ 	.word	0x00000000
        /*06d0*/ 	.short	0x0101
        /*06d2*/ 	.byte	0xff
	.zero		1


	//   ....[94]....
        /*06d4*/ 	.word	0x00003d40
        /*06d8*/ 	.word	0x000000ff
        /*06dc*/ 	.word	0x00000000
        /*06e0*/ 	.short	0x010a
        /*06e2*/ 	.byte	0x04
	.zero		1


	//   ....[95]....
        /*06e4*/ 	.word	0x00003d60
        /*06e8*/ 	.word	0x000000ff
        /*06ec*/ 	.word	0x00000180
        /*06f0*/ 	.short	0x010a
        /*06f2*/ 	.byte	0x16
	.zero		1


	//   ....[96]....
        /*06f4*/ 	.word	0x00003e30
        /*06f8*/ 	.word	0x000000ff
        /*06fc*/ 	.word	0x00000000
        /*0700*/ 	.short	0x010a
        /*0702*/ 	.byte	0x05
	.zero		1


	//   ....[97]....
        /*0704*/ 	.word	0x00003f70
        /*0708*/ 	.word	0x000000ff
        /*070c*/ 	.word	0x00000000
        /*0710*/ 	.short	0x010a
        /*0712*/ 	.byte	0x04
	.zero		1


	//   ....[98]....
        /*0714*/ 	.word	0x00004160
        /*0718*/ 	.word	0x000000ff
        /*071c*/ 	.word	0x00000000
        /*0720*/ 	.short	0x010a
        /*0722*/ 	.byte	0x04
	.zero		1


	//   ....[99]....
        /*0724*/ 	.word	0x000041f0
        /*0728*/ 	.word	0x000000ff
        /*072c*/ 	.word	0x00000000
        /*0730*/ 	.short	0x010a
        /*0732*/ 	.byte	0x05
	.zero		1


	//   ....[100]....
        /*0734*/ 	.word	0x00004280
        /*0738*/ 	.word	0x000000ff
        /*073c*/ 	.word	0x00000000
        /*0740*/ 	.short	0x010a
        /*0742*/ 	.byte	0x05
	.zero		1


	//   ....[101]....
        /*0744*/ 	.word	0x00004310
        /*0748*/ 	.word	0x000000ff
        /*074c*/ 	.word	0x00000000
        /*0750*/ 	.short	0x010a
        /*0752*/ 	.byte	0x04
	.zero		1


	//   ....[102]....
        /*0754*/ 	.word	0x000047b0
        /*0758*/ 	.word	0x0000000c
        /*075c*/ 	.word	0x00000140
        /*0760*/ 	.short	0x010a
        /*0762*/ 	.byte	0xff
	.zero		1


	//   ....[103]....
        /*0764*/ 	.word	0x00004920
        /*0768*/ 	.word	0x00000000
        /*076c*/ 	.word	0x00000000
        /*0770*/ 	.short	0x0101
        /*0772*/ 	.byte	0xff
	.zero		1


	//   ....[104]....
        /*0774*/ 	.word	0x00004da0
        /*0778*/ 	.word	0x000000ff
        /*077c*/ 	.word	0x00000138
        /*0780*/ 	.short	0x010a
        /*0782*/ 	.byte	0x18
	.zero		1


	//   ....[105]....
        /*0784*/ 	.word	0x00004f60
        /*0788*/ 	.word	0x000000ff
        /*078c*/ 	.word	0x00000118
        /*0790*/ 	.short	0x010a
        /*0792*/ 	.byte	0x04
	.zero		1


	//   ....[106]....
        /*0794*/ 	.word	0x00005140
        /*0798*/ 	.word	0x000000ff
        /*079c*/ 	.word	0x00000100
        /*07a0*/ 	.short	0x010b
        /*07a2*/ 	.byte	0x04
	.zero		1


	//   ....[107]....
        /*07a4*/ 	.word	0x00005150
        /*07a8*/ 	.word	0x000000ff
        /*07ac*/ 	.word	0x00000000
        /*07b0*/ 	.short	0x0101
        /*07b2*/ 	.byte	0x14
	.zero		1


	//   ....[108]....
        /*07b4*/ 	.word	0x00005160
        /*07b8*/ 	.word	0x000000ff
        /*07bc*/ 	.word	0x00000118
        /*07c0*/ 	.short	0x010a
        /*07c2*/ 	.byte	0x05
	.zero		1


	//   ....[109]....
        /*07c4*/ 	.word	0x00005360
        /*07c8*/ 	.word	0x000000ff
        /*07cc*/ 	.word	0x00000100
        /*07d0*/ 	.short	0x010b
        /*07d2*/ 	.byte	0x05
	.zero		1


	//   ....[110]....
        /*07d4*/ 	.word	0x00005370
        /*07d8*/ 	.word	0x000000ff
        /*07dc*/ 	.word	0x00000000
        /*07e0*/ 	.short	0x0101
        /*07e2*/ 	.byte	0x04
	.zero		1


	//   ....[111]....
        /*07e4*/ 	.word	0x00005410
        /*07e8*/ 	.word	0x000000ff
        /*07ec*/ 	.word	0x00000000
        /*07f0*/ 	.short	0x010a
        /*07f2*/ 	.byte	0x04
	.zero		1


	//   ....[112]....
        /*07f4*/ 	.word	0x000054a0
        /*07f8*/ 	.word	0x000000ff
        /*07fc*/ 	.word	0x00000000
        /*0800*/ 	.short	0x010a
        /*0802*/ 	.byte	0x05
	.zero		1


	//   ....[113]....
        /*0804*/ 	.word	0x00005540
        /*0808*/ 	.word	0x00000000
        /*080c*/ 	.word	0x00000000
        /*0810*/ 	.short	0x010a
        /*0812*/ 	.byte	0xff
	.zero		1


	//   ....[114]....
        /*0814*/ 	.word	0x000058a0
        /*0818*/ 	.word	0x00000003
        /*081c*/ 	.word	0x00000140
        /*0820*/ 	.short	0x010a
        /*0822*/ 	.byte	0xff
	.zero		1


	//   ....[115]....
        /*0824*/ 	.word	0x00005a20
        /*0828*/ 	.word	0x00000000
        /*082c*/ 	.word	0x00000000
        /*0830*/ 	.short	0x0101
        /*0832*/ 	.byte	0xff
	.zero		1


	//   ....[116]....
        /*0834*/ 	.word	0x000065f0
        /*0838*/ 	.word	0x00000000
        /*083c*/ 	.word	0x00000100
        /*0840*/ 	.short	0x010a
        /*0842*/ 	.byte	0xff
	.zero		1


	//   ....[117]....
        /*0844*/ 	.word	0x00006660
        /*0848*/ 	.word	0x00000066
        /*084c*/ 	.word	0x00000160
        /*0850*/ 	.short	0x010a
        /*0852*/ 	.byte	0xff
	.zero		1


	//   ....[118]....
        /*0854*/ 	.word	0x00006750
        /*0858*/ 	.word	0x00000000
        /*085c*/ 	.word	0x00000100
        /*0860*/ 	.short	0x010a
        /*0862*/ 	.byte	0xff
	.zero		1


	//   ....[119]....
        /*0864*/ 	.word	0x00006880
        /*0868*/ 	.word	0x00000066
        /*086c*/ 	.word	0x00000160
        /*0870*/ 	.short	0x010a
        /*0872*/ 	.byte	0xff
	.zero		1


	//   ....[120]....
        /*0874*/ 	.word	0x000073b0
        /*0878*/ 	.word	0x00000000
        /*087c*/ 	.word	0x00000000
        /*0880*/ 	.short	0x0101
        /*0882*/ 	.byte	0xff
	.zero		1


	//   ....[121]....
        /*0884*/ 	.word	0x000073c0
        /*0888*/ 	.word	0x00000003
        /*088c*/ 	.word	0x00000100
        /*0890*/ 	.short	0x010a
        /*0892*/ 	.byte	0xff
	.zero		1


	//   ....[122]....
        /*0894*/ 	.word	0x00007490
        /*0898*/ 	.word	0x00000003
        /*089c*/ 	.word	0x00000100
        /*08a0*/ 	.short	0x010a
        /*08a2*/ 	.byte	0xff
	.zero		1


	//   ....[123]....
        /*08a4*/ 	.word	0x000078f0
        /*08a8*/ 	.word	0x000000ff
        /*08ac*/ 	.word	0x00000000
        /*08b0*/ 	.short	0x0101
        /*08b2*/ 	.byte	0x05
	.zero		1


	//   ....[124]....
        /*08b4*/ 	.word	0x00008150
        /*08b8*/ 	.word	0x00000002
        /*08bc*/ 	.word	0x00000000
        /*08c0*/ 	.short	0x0101
        /*08c2*/ 	.byte	0xff
	.zero		1


	//   ....[125]....
        /*08c4*/ 	.word	0x00008410
        /*08c8*/ 	.word	0x000000ff
        /*08cc*/ 	.word	0x00000000
        /*08d0*/ 	.short	0x0101
        /*08d2*/ 	.byte	0x04
	.zero		1


	//   ....[126]....
        /*08d4*/ 	.word	0x00008430
        /*08d8*/ 	.word	0x00000000
        /*08dc*/ 	.word	0x000001b0
        /*08e0*/ 	.short	0x010a
        /*08e2*/ 	.byte	0xff
	.zero		1


	//   ....[127]....
        /*08e4*/ 	.word	0x00008490
        /*08e8*/ 	.word	0x00000000
        /*08ec*/ 	.word	0x00000080
        /*08f0*/ 	.short	0x010a
        /*08f2*/ 	.byte	0xff
	.zero		1


	//   ....[128]....
        /*08f4*/ 	.word	0x000084f0
        /*08f8*/ 	.word	0x00000000
        /*08fc*/ 	.word	0x00000080
        /*0900*/ 	.short	0x010a
        /*0902*/ 	.byte	0xff
	.zero		1


	//   ....[129]....
        /*0904*/ 	.word	0x00008540
        /*0908*/ 	.word	0x00000003
        /*090c*/ 	.word	0x00000140
        /*0910*/ 	.short	0x010a
        /*0912*/ 	.byte	0xff
	.zero		1


	//   ....[130]....
        /*0914*/ 	.word	0x000085a0
        /*0918*/ 	.word	0x00000000
        /*091c*/ 	.word	0x00000000
        /*0920*/ 	.short	0x010a
        /*0922*/ 	.byte	0xff
	.zero		1


	//   ....[131]....
        /*0924*/ 	.word	0x00008600
        /*0928*/ 	.word	0x00000000
        /*092c*/ 	.word	0x00000000
        /*0930*/ 	.short	0x010a
        /*0932*/ 	.byte	0xff
	.zero		1


	//   ....[132]....
        /*0934*/ 	.word	0x00008660
        /*0938*/ 	.word	0x00000000
        /*093c*/ 	.word	0x00000000
        /*0940*/ 	.short	0x010a
        /*0942*/ 	.byte	0xff
	.zero		1


	//   ....[133]....
        /*0944*/ 	.word	0x000086c0
        /*0948*/ 	.word	0x00000000
        /*094c*/ 	.word	0x00000000
        /*0950*/ 	.short	0x010a
        /*0952*/ 	.byte	0xff
	.zero		1


	//   ....[134]....
        /*0954*/ 	.word	0x00008720
        /*0958*/ 	.word	0x00000000
        /*095c*/ 	.word	0x00000000
        /*0960*/ 	.short	0x010a
        /*0962*/ 	.byte	0xff
	.zero		1


	//   ....[135]....
        /*0964*/ 	.word	0x00008780
        /*0968*/ 	.word	0x00000000
        /*096c*/ 	.word	0x00000000
        /*0970*/ 	.short	0x010a
        /*0972*/ 	.byte	0xff
	.zero		1


	//   ....[136]....
        /*0974*/ 	.word	0x000087e0
        /*0978*/ 	.word	0x00000000
        /*097c*/ 	.word	0x00000000
        /*0980*/ 	.short	0x010a
        /*0982*/ 	.byte	0xff
	.zero		1


	//   ....[137]....
        /*0984*/ 	.word	0x00008840
        /*0988*/ 	.word	0x00000000
        /*098c*/ 	.word	0x00000000
        /*0990*/ 	.short	0x010a
        /*0992*/ 	.byte	0xff
	.zero		1


	//   ....[138]....
        /*0994*/ 	.word	0x000088a0
        /*0998*/ 	.word	0x00000000
        /*099c*/ 	.word	0x00000000
        /*09a0*/ 	.short	0x010a
        /*09a2*/ 	.byte	0xff
	.zero		1


	//   ....[139]....
        /*09a4*/ 	.word	0x00008900
        /*09a8*/ 	.word	0x00000000
        /*09ac*/ 	.word	0x00000000
        /*09b0*/ 	.short	0x010a
        /*09b2*/ 	.byte	0xff
	.zero		1


	//   ....[140]....
        /*09b4*/ 	.word	0x00008960
        /*09b8*/ 	.word	0x00000000
        /*09bc*/ 	.word	0x00000000
        /*09c0*/ 	.short	0x010a
        /*09c2*/ 	.byte	0xff
	.zero		1


	//   ....[141]....
        /*09c4*/ 	.word	0x000089c0
        /*09c8*/ 	.word	0x00000000
        /*09cc*/ 	.word	0x00000000
        /*09d0*/ 	.short	0x010a
        /*09d2*/ 	.byte	0xff
	.zero		1


	//   ....[142]....
        /*09d4*/ 	.word	0x00008a20
        /*09d8*/ 	.word	0x00000000
        /*09dc*/ 	.word	0x00000000
        /*09e0*/ 	.short	0x010a
        /*09e2*/ 	.byte	0xff
	.zero		1


	//   ....[143]....
        /*09e4*/ 	.word	0x00008a80
        /*09e8*/ 	.word	0x00000000
        /*09ec*/ 	.word	0x00000000
        /*09f0*/ 	.short	0x010a
        /*09f2*/ 	.byte	0xff
	.zero		1


	//   ....[144]....
        /*09f4*/ 	.word	0x00008ae0
        /*09f8*/ 	.word	0x00000000
        /*09fc*/ 	.word	0x00000000
        /*0a00*/ 	.short	0x010a
        /*0a02*/ 	.byte	0xff
	.zero		1


	//   ....[145]....
        /*0a04*/ 	.word	0x00008b30
        /*0a08*/ 	.word	0x00000002
        /*0a0c*/ 	.word	0x000001a0
        /*0a10*/ 	.short	0x010a
        /*0a12*/ 	.byte	0xff
	.zero		1


	//   ....[146]....
        /*0a14*/ 	.word	0x00008b90
        /*0a18*/ 	.word	0x00000002
        /*0a1c*/ 	.word	0x00000150
        /*0a20*/ 	.short	0x010a
        /*0a22*/ 	.byte	0xff
	.zero		1


	//   ....[147]....
        /*0a24*/ 	.word	0x00008be0
        /*0a28*/ 	.word	0x00000002
        /*0a2c*/ 	.word	0x00000140
        /*0a30*/ 	.short	0x010a
        /*0a32*/ 	.byte	0xff
	.zero		1


	//   ....[148]....
        /*0a34*/ 	.word	0x00008c40
        /*0a38*/ 	.word	0x00000000
        /*0a3c*/ 	.word	0x00000150
        /*0a40*/ 	.short	0x010a
        /*0a42*/ 	.byte	0xff
	.zero		1


	//   ....[149]....
        /*0a44*/ 	.word	0x00008c90
        /*0a48*/ 	.word	0x00000000
        /*0a4c*/ 	.word	0x00000140
        /*0a50*/ 	.short	0x010a
        /*0a52*/ 	.byte	0xff
	.zero		1


	//   ....[150]....
        /*0a54*/ 	.word	0x00008cf0
        /*0a58*/ 	.word	0x00000003
        /*0a5c*/ 	.word	0x00000180
        /*0a60*/ 	.short	0x010a
        /*0a62*/ 	.byte	0xff
	.zero		1


	//   ....[151]....
        /*0a64*/ 	.word	0x00008d50
        /*0a68*/ 	.word	0x00000000
        /*0a6c*/ 	.word	0x00000000
        /*0a70*/ 	.short	0x010a
        /*0a72*/ 	.byte	0xff
	.zero		1


	//   ....[152]....
        /*0a74*/ 	.word	0x00008db0
        /*0a78*/ 	.word	0x00000000
        /*0a7c*/ 	.word	0x00000000
        /*0a80*/ 	.short	0x010a
        /*0a82*/ 	.byte	0xff
	.zero		1


	//   ....[153]....
        /*0a84*/ 	.word	0x00008e10
        /*0a88*/ 	.word	0x00000000
        /*0a8c*/ 	.word	0x00000000
        /*0a90*/ 	.short	0x010a
        /*0a92*/ 	.byte	0xff
	.zero		1


	//   ....[154]....
        /*0a94*/ 	.word	0x00008e70
        /*0a98*/ 	.word	0x00000000
        /*0a9c*/ 	.word	0x00000000
        /*0aa0*/ 	.short	0x010a
        /*0aa2*/ 	.byte	0xff
	.zero		1


	//   ....[155]....
        /*0aa4*/ 	.word	0x00008ed0
        /*0aa8*/ 	.word	0x00000000
        /*0aac*/ 	.word	0x00000000
        /*0ab0*/ 	.short	0x010a
        /*0ab2*/ 	.byte	0xff
	.zero		1


	//   ....[156]....
        /*0ab4*/ 	.word	0x00008f20
        /*0ab8*/ 	.word	0x0000000c
        /*0abc*/ 	.word	0x00000140
        /*0ac0*/ 	.short	0x010a
        /*0ac2*/ 	.byte	0xff
	.zero		1


	//   ....[157]....
        /*0ac4*/ 	.word	0x00008f80
        /*0ac8*/ 	.word	0x00000000
        /*0acc*/ 	.word	0x00000138
        /*0ad0*/ 	.short	0x010a
        /*0ad2*/ 	.byte	0xff
	.zero		1


	//   ....[158]....
        /*0ad4*/ 	.word	0x00008fe0
        /*0ad8*/ 	.word	0x00000000
        /*0adc*/ 	.word	0x00000118
        /*0ae0*/ 	.short	0x010a
        /*0ae2*/ 	.byte	0xff
	.zero		1


	//   ....[159]....
        /*0ae4*/ 	.word	0x00009040
        /*0ae8*/ 	.word	0x00000009
        /*0aec*/ 	.word	0x00000118
        /*0af0*/ 	.short	0x010a
        /*0af2*/ 	.byte	0xff
	.zero		1


	//   ....[160]....
        /*0af4*/ 	.word	0x000090a0
        /*0af8*/ 	.word	0x00000000
        /*0afc*/ 	.word	0x00000000
        /*0b00*/ 	.short	0x010a
        /*0b02*/ 	.byte	0xff
	.zero		1


	//   ....[161]....
        /*0b04*/ 	.word	0x00009100
        /*0b08*/ 	.word	0x00000000
        /*0b0c*/ 	.word	0x00000000
        /*0b10*/ 	.short	0x010a
        /*0b12*/ 	.byte	0xff
	.zero		1


	//   ....[162]....
        /*0b14*/ 	.word	0x00009150
        /*0b18*/ 	.word	0x00000003
        /*0b1c*/ 	.word	0x00000140
        /*0b20*/ 	.short	0x010a
        /*0b22*/ 	.byte	0xff
	.zero		1


	//   ....[163]....
        /*0b24*/ 	.word	0x000091a0
        /*0b28*/ 	.word	0x00000000
        /*0b2c*/ 	.word	0x00000100
        /*0b30*/ 	.short	0x010a
        /*0b32*/ 	.byte	0xff
	.zero		1


	//   ....[164]....
        /*0b34*/ 	.word	0x000091f0
        /*0b38*/ 	.word	0x00000066
        /*0b3c*/ 	.word	0x00000160
        /*0b40*/ 	.short	0x010a
        /*0b42*/ 	.byte	0xff
	.zero		1


	//   ....[165]....
        /*0b44*/ 	.word	0x00009240
        /*0b48*/ 	.word	0x00000003
        /*0b4c*/ 	.word	0x00000100
        /*0b50*/ 	.short	0x010a
        /*0b52*/ 	.byte	0xff
	.zero		1


	//----- nvinfo : EIATTR_NUM_MBARRIERS
	.align		4
.L_47:
        /*0b54*/ 	.byte	0x03, 0x38
        /*0b56*/ 	.short	0x0038


	//----- nvinfo : EIATTR_EXIT_INSTR_OFFSETS
	.align		4
        /*0b58*/ 	.byte	0x04, 0x1c
        /*0b5a*/ 	.short	(.L_49 - .L_48)


	//   ....[0]....
.L_48:
        /*0b5c*/ 	.word	0x000031c0


	//   ....[1]....
        /*0b60*/ 	.word	0x000036d0


	//   ....[2]....
        /*0b64*/ 	.word	0x00003730


	//   ....[3]....
        /*0b68*/ 	.word	0x00004570


	//   ....[4]....
        /*0b6c*/ 	.word	0x00005570


	//   ....[5]....
        /*0b70*/ 	.word	0x000055b0


	//   ....[6]....
        /*0b74*/ 	.word	0x000082f0


	//   ....[7]....
        /*0b78*/ 	.word	0x00008370


	//   ....[8]....
        /*0b7c*/ 	.word	0x000083a0


	//   ....[9]....
        /*0b80*/ 	.word	0x00008420


	//----- nvinfo : EIATTR_MAX_THREADS
	.align		4
.L_49:
        /*0b84*/ 	.byte	0x04, 0x05
        /*0b86*/ 	.short	(.L_51 - .L_50)
.L_50:
        /*0b88*/ 	.word	0x00000100
        /*0b8c*/ 	.word	0x00000001
        /*0b90*/ 	.word	0x00000001


	//----- nvinfo : EIATTR_CRS_STACK_SIZE
	.align		4
.L_51:
        /*0b94*/ 	.byte	0x04, 0x1e
        /*0b96*/ 	.short	(.L_53 - .L_52)
.L_52:
        /*0b98*/ 	.word	0x00000000


	//----- nvinfo : EIATTR_CBANK_PARAM_SIZE
	.align		4
.L_53:
        /*0b9c*/ 	.byte	0x03, 0x19
        /*0b9e*/ 	.short	0x0800


	//----- nvinfo : EIATTR_PARAM_CBANK
	.align		4
        /*0ba0*/ 	.byte	0x04, 0x0a
        /*0ba2*/ 	.short	(.L_55 - .L_54)
	.align		4
.L_54:
        /*0ba4*/ 	.word	index@(.nv.constant0._ZN7cutlass13device_kernelINS_4gemm6kernel13GemmUniversalIN4cute5tupleIJiiiiEEENS1_10collective13CollectiveMmaINS1_35MainloopSm100TmaUmmaWarpSpecializedILi16ELi2ELi4ENS5_IJNS4_1CILi1EEENSA_ILi2EEESB_EEEEENS5_IJNSA_ILi128EEENSA_ILi64EEENSA_ILi32EEEEEENS_6half_tENS5_IJlSB_lEEESJ_SK_NS4_8TiledMMAINS4_8MMA_AtomIJNS4_20SM100_MMA_F16BF16_SSISJ_SJ_fLi128ELi64ELNS4_4UMMA5MajorE0ELSP_0ELNSO_7ScaleInE0ELSQ_0EEEEEENS4_6LayoutINS5_IJSB_SB_SB_EEENS5_IJNSA_ILi0EEESV_SV_EEEEENS5_IJNS4_10UnderscoreESY_SY_EEEEENS4_23SM90_TMA_LOAD_MULTICASTENS4_14ComposedLayoutINS4_7SwizzleILi2ELi4ELi3EEENS4_18smem_ptr_flag_bitsILi16EEENST_INS5_IJNSA_ILi8EEESH_EEENS5_IJSH_SB_EEEEEEEvNS4_8identityENS4_13SM90_TMA_LOADES1B_vS1C_EENS_8epilogue10collective18CollectiveEpilogueINS1F_23Sm100TmaWarpSpecializedILi3ELi2ELi32ELb1ELb0EEEJSI_NS5_IJNST_ISF_SB_EENST_ISH_SB_EEEEESJ_SK_SJ_SK_NS1F_6fusion15FusionCallbacksIS1J_NS1N_17LinearCombinationISJ_fSJ_fLNS_15FloatRoundStyleE2EEESI_S1M_JEEENS4_5SM1004TMEM4LOAD26SM100_TMEM_LOAD_32dp32b32xES1D_S1B_NS4_39AutoVectorizingCopyWithAssumedAlignmentILi128EEENS4_14SM90_TMA_STOREES1B_S1Y_S1Y_EEEvvEEEEvNT_6ParamsE)
        /*0ba8*/ 	.short	0x0380
        /*0baa*/ 	.short	0x0800


	//----- nvinfo : EIATTR_SW_WAR
	.align		4
.L_55:
        /*0bac*/ 	.byte	0x04, 0x36
        /*0bae*/ 	.short	(.L_57 - .L_56)
.L_56:
        /*0bb0*/ 	.word	0x00000008
.L_57:


//--------------------- .nv.callgraph             --------------------------
	.section	.nv.callgraph,"",@"SHT_CUDA_CALLGRAPH"
	.align	4
	.sectionentsize	8
	.align		4
        /*0000*/ 	.word	0x00000000
	.align		4
        /*0004*/ 	.word	0xffffffff
	.align		4
        /*0008*/ 	.word	index@(_ZN7cutlass13device_kernelINS_4gemm6kernel13GemmUniversalIN4cute5tupleIJiiiiEEENS1_10collective13CollectiveMmaINS1_35MainloopSm100TmaUmmaWarpSpecializedILi16ELi2ELi4ENS5_IJNS4_1CILi1EEENSA_ILi2EEESB_EEEEENS5_IJNSA_ILi128EEENSA_ILi64EEENSA_ILi32EEEEEENS_6half_tENS5_IJlSB_lEEESJ_SK_NS4_8TiledMMAINS4_8MMA_AtomIJNS4_20SM100_MMA_F16BF16_SSISJ_SJ_fLi128ELi64ELNS4_4UMMA5MajorE0ELSP_0ELNSO_7ScaleInE0ELSQ_0EEEEEENS4_6LayoutINS5_IJSB_SB_SB_EEENS5_IJNSA_ILi0EEESV_SV_EEEEENS5_IJNS4_10UnderscoreESY_SY_EEEEENS4_23SM90_TMA_LOAD_MULTICASTENS4_14ComposedLayoutINS4_7SwizzleILi2ELi4ELi3EEENS4_18smem_ptr_flag_bitsILi16EEENST_INS5_IJNSA_ILi8EEESH_EEENS5_IJSH_SB_EEEEEEEvNS4_8identityENS4_13SM90_TMA_LOADES1B_vS1C_EENS_8epilogue10collective18CollectiveEpilogueINS1F_23Sm100TmaWarpSpecializedILi3ELi2ELi32ELb1ELb0EEEJSI_NS5_IJNST_ISF_SB_EENST_ISH_SB_EEEEESJ_SK_SJ_SK_NS1F_6fusion15FusionCallbacksIS1J_NS1N_17LinearCombinationISJ_fSJ_fLNS_15FloatRoundStyleE2EEESI_S1M_JEEENS4_5SM1004TMEM4LOAD26SM100_TMEM_LOAD_32dp32b32xES1D_S1B_NS4_39AutoVectorizingCopyWithAssumedAlignmentILi128EEENS4_14SM90_TMA_STOREES1B_S1Y_S1Y_EEEvvEEEEvNT_6ParamsE)
	.align		4
        /*000c*/ 	.word	index@(__assertfail)
	.align		4
        /*0010*/ 	.word	0x00000000
	.align		4
        /*0014*/ 	.word	0xfffffffe
	.align		4
        /*0018*/ 	.word	0x00000000
	.align		4
        /*001c*/ 	.word	0xfffffffd
	.align		4
        /*0020*/ 	.word	0x00000000
	.align		4
        /*0024*/ 	.word	0xfffffffc


//--------------------- .nv.constant4             --------------------------
	.section	.nv.constant4,"a",@progbits
	.align	8
	.align		8
.nv.constant4:
        /*0000*/ 	.dword	__assertfail
	.align		8
        /*0008*/ 	.dword	__unnamed_1
	.align		8
        /*0010*/ 	.dword	__unnamed_2
	.align		8
        /*0018*/ 	.dword	_ZN40_INTERNAL_49e2db6c_4_k_cu_8b296e94_360344cuda3std3__45__cpo5beginE
	.align		8
        /*0020*/ 	.dword	_ZN40_INTERNAL_49e2db6c_4_k_cu_8b296e94_360344cuda3std3__45__cpo3endE
	.align		8
        /*0028*/ 	.dword	_ZN40_INTERNAL_49e2db6c_4_k_cu_8b296e94_360344cuda3std3__45__cpo6cbeginE
	.align		8
        /*0030*/ 	.dword	_ZN40_INTERNAL_49e2db6c_4_k_cu_8b296e94_360344cuda3std3__45__cpo4cendE
	.align		8
        /*0038*/ 	.dword	_ZN40_INTERNAL_49e2db6c_4_k_cu_8b296e94_360344cuda3std3__442_GLOBAL__N__49e2db6c_4_k_cu_8b296e94_360346ignoreE
	.align		8
        /*0040*/ 	.dword	_ZN40_INTERNAL_49e2db6c_4_k_cu_8b296e94_360344cuda3std3__419piecewise_constructE
	.align		8
        /*0048*/ 	.dword	_ZN40_INTERNAL_49e2db6c_4_k_cu_8b296e94_360344cuda3std3__48in_placeE
	.align		8
        /*0050*/ 	.dword	_ZN40_INTERNAL_49e2db6c_4_k_cu_8b296e94_360344cuda3std6ranges3__45__cpo4swapE
	.align		8
        /*0058*/ 	.dword	_ZN40_INTERNAL_49e2db6c_4_k_cu_8b296e94_360344cuda3std6ranges3__45__cpo9iter_moveE
	.align		8
        /*0060*/ 	.dword	_ZN40_INTERNAL_49e2db6c_4_k_cu_8b296e94_360344cute7productE
	.align		8
        /*0068*/ 	.dword	_ZN40_INTERNAL_49e2db6c_4_k_cu_8b296e94_360344cute1_E
	.align		8
        /*0070*/ 	.dword	$str$25
	.align		8
        /*0078*/ 	.dword	$str$26
	.align		8
        /*0080*/ 	.dword	$str$27
	.align		8
        /*0088*/ 	.dword	$str$28


//--------------------- .text._ZN7cutlass13device_kernelINS_4gemm6kernel13GemmUniversalIN4cute5tupleIJiiiiEEENS1_10collective13CollectiveMmaINS1_35MainloopSm100TmaUmmaWarpSpecializedILi16ELi2ELi4ENS5_IJNS4_1CILi1EEENSA_ILi2EEESB_EEEEENS5_IJNSA_ILi128EEENSA_ILi64EEENSA_ILi32EEEEEENS_6half_tENS5_IJlSB_lEEESJ_SK_NS4_8TiledMMAINS4_8MMA_AtomIJNS4_20SM100_MMA_F16BF16_SSISJ_SJ_fLi128ELi64ELNS4_4UMMA5MajorE0ELSP_0ELNSO_7ScaleInE0ELSQ_0EEEEEENS4_6LayoutINS5_IJSB_SB_SB_EEENS5_IJNSA_ILi0EEESV_SV_EEEEENS5_IJNS4_10UnderscoreESY_SY_EEEEENS4_23SM90_TMA_LOAD_MULTICASTENS4_14ComposedLayoutINS4_7SwizzleILi2ELi4ELi3EEENS4_18smem_ptr_flag_bitsILi16EEENST_INS5_IJNSA_ILi8EEESH_EEENS5_IJSH_SB_EEEEEEEvNS4_8identityENS4_13SM90_TMA_LOADES1B_vS1C_EENS_8epilogue10collective18CollectiveEpilogueINS1F_23Sm100TmaWarpSpecializedILi3ELi2ELi32ELb1ELb0EEEJSI_NS5_IJNST_ISF_SB_EENST_ISH_SB_EEEEESJ_SK_SJ_SK_NS1F_6fusion15FusionCallbacksIS1J_NS1N_17LinearCombinationISJ_fSJ_fLNS_15FloatRoundStyleE2EEESI_S1M_JEEENS4_5SM1004TMEM4LOAD26SM100_TMEM_LOAD_32dp32b32xES1D_S1B_NS4_39AutoVectorizingCopyWithAssumedAlignmentILi128EEENS4_14SM90_TMA_STOREES1B_S1Y_S1Y_EEEvvEEEEvNT_6ParamsE --------------------------
	.section	.text._ZN7cutlass13device_kernelINS_4gemm6kernel13GemmUniversalIN4cute5tupleIJiiiiEEENS1_10collective13CollectiveMmaINS1_35MainloopSm100TmaUmmaWarpSpecializedILi16ELi2ELi4ENS5_IJNS4_1CILi1EEENSA_ILi2EEESB_EEEEENS5_IJNSA_ILi128EEENSA_ILi64EEENSA_ILi32EEEEEENS_6half_tENS5_IJlSB_lEEESJ_SK_NS4_8TiledMMAINS4_8MMA_AtomIJNS4_20SM100_MMA_F16BF16_SSISJ_SJ_fLi128ELi64ELNS4_4UMMA5MajorE0ELSP_0ELNSO_7ScaleInE0ELSQ_0EEEEEENS4_6LayoutINS5_IJSB_SB_SB_EEENS5_IJNSA_ILi0EEESV_SV_EEEEENS5_IJNS4_10UnderscoreESY_SY_EEEEENS4_23SM90_TMA_LOAD_MULTICASTENS4_14ComposedLayoutINS4_7SwizzleILi2ELi4ELi3EEENS4_18smem_ptr_flag_bitsILi16EEENST_INS5_IJNSA_ILi8EEESH_EEENS5_IJSH_SB_EEEEEEEvNS4_8identityENS4_13SM90_TMA_LOADES1B_vS1C_EENS_8epilogue10collective18CollectiveEpilogueINS1F_23Sm100TmaWarpSpecializedILi3ELi2ELi32ELb1ELb0EEEJSI_NS5_IJNST_ISF_SB_EENST_ISH_SB_EEEEESJ_SK_SJ_SK_NS1F_6fusion15FusionCallbacksIS1J_NS1N_17LinearCombinationISJ_fSJ_fLNS_15FloatRoundStyleE2EEESI_S1M_JEEENS4_5SM1004TMEM4LOAD26SM100_TMEM_LOAD_32dp32b32xES1D_S1B_NS4_39AutoVectorizingCopyWithAssumedAlignmentILi128EEENS4_14SM90_TMA_STOREES1B_S1Y_S1Y_EEEvvEEEEvNT_6ParamsE,"ax",@progbits
	.align	128
.text._ZN7cutlass13device_kernelINS_4gemm6kernel13GemmUniversalIN4cute5tupleIJiiiiEEENS1_10collective13CollectiveMmaINS1_35MainloopSm100TmaUmmaWarpSpecializedILi16ELi2ELi4ENS5_IJNS4_1CILi1EEENSA_ILi2EEESB_EEEEENS5_IJNSA_ILi128EEENSA_ILi64EEENSA_ILi32EEEEEENS_6half_tENS5_IJlSB_lEEESJ_SK_NS4_8TiledMMAINS4_8MMA_AtomIJNS4_20SM100_MMA_F16BF16_SSISJ_SJ_fLi128ELi64ELNS4_4UMMA5MajorE0ELSP_0ELNSO_7ScaleInE0ELSQ_0EEEEEENS4_6LayoutINS5_IJSB_SB_SB_EEENS5_IJNSA_ILi0EEESV_SV_EEEEENS5_IJNS4_10UnderscoreESY_SY_EEEEENS4_23SM90_TMA_LOAD_MULTICASTENS4_14ComposedLayoutINS4_7SwizzleILi2ELi4ELi3EEENS4_18smem_ptr_flag_bitsILi16EEENST_INS5_IJNSA_ILi8EEESH_EEENS5_IJSH_SB_EEEEEEEvNS4_8identityENS4_13SM90_TMA_LOADES1B_vS1C_EENS_8epilogue10collective18CollectiveEpilogueINS1F_23Sm100TmaWarpSpecializedILi3ELi2ELi32ELb1ELb0EEEJSI_NS5_IJNST_ISF_SB_EENST_ISH_SB_EEEEESJ_SK_SJ_SK_NS1F_6fusion15FusionCallbacksIS1J_NS1N_17LinearCombinationISJ_fSJ_fLNS_15FloatRoundStyleE2EEESI_S1M_JEEENS4_5SM1004TMEM4LOAD26SM100_TMEM_LOAD_32dp32b32xES1D_S1B_NS4_39AutoVectorizingCopyWithAssumedAlignmentILi128EEENS4_14SM90_TMA_STOREES1B_S1Y_S1Y_EEEvvEEEEvNT_6ParamsE:
        .type           _ZN7cutlass13device_kernelINS_4gemm6kernel13GemmUniversalIN4cute5tupleIJiiiiEEENS1_10collective13CollectiveMmaINS1_35MainloopSm100TmaUmmaWarpSpecializedILi16ELi2ELi4ENS5_IJNS4_1CILi1EEENSA_ILi2EEESB_EEEEENS5_IJNSA_ILi128EEENSA_ILi64EEENSA_ILi32EEEEEENS_6half_tENS5_IJlSB_lEEESJ_SK_NS4_8TiledMMAINS4_8MMA_AtomIJNS4_20SM100_MMA_F16BF16_SSISJ_SJ_fLi128ELi64ELNS4_4UMMA5MajorE0ELSP_0ELNSO_7ScaleInE0ELSQ_0EEEEEENS4_6LayoutINS5_IJSB_SB_SB_EEENS5_IJNSA_ILi0EEESV_SV_EEEEENS5_IJNS4_10UnderscoreESY_SY_EEEEENS4_23SM90_TMA_LOAD_MULTICASTENS4_14ComposedLayoutINS4_7SwizzleILi2ELi4ELi3EEENS4_18smem_ptr_flag_bitsILi16EEENST_INS5_IJNSA_ILi8EEESH_EEENS5_IJSH_SB_EEEEEEEvNS4_8identityENS4_13SM90_TMA_LOADES1B_vS1C_EENS_8epilogue10collective18CollectiveEpilogueINS1F_23Sm100TmaWarpSpecializedILi3ELi2ELi32ELb1ELb0EEEJSI_NS5_IJNST_ISF_SB_EENST_ISH_SB_EEEEESJ_SK_SJ_SK_NS1F_6fusion15FusionCallbacksIS1J_NS1N_17LinearCombinationISJ_fSJ_fLNS_15FloatRoundStyleE2EEESI_S1M_JEEENS4_5SM1004TMEM4LOAD26SM100_TMEM_LOAD_32dp32b32xES1D_S1B_NS4_39AutoVectorizingCopyWithAssumedAlignmentILi128EEENS4_14SM90_TMA_STOREES1B_S1Y_S1Y_EEEvvEEEEvNT_6ParamsE,@function
        .size           _ZN7cutlass13device_kernelINS_4gemm6kernel13GemmUniversalIN4cute5tupleIJiiiiEEENS1_10collective13CollectiveMmaINS1_35MainloopSm100TmaUmmaWarpSpecializedILi16ELi2ELi4ENS5_IJNS4_1CILi1EEENSA_ILi2EEESB_EEEEENS5_IJNSA_ILi128EEENSA_ILi64EEENSA_ILi32EEEEEENS_6half_tENS5_IJlSB_lEEESJ_SK_NS4_8TiledMMAINS4_8MMA_AtomIJNS4_20SM100_MMA_F16BF16_SSISJ_SJ_fLi128ELi64ELNS4_4UMMA5MajorE0ELSP_0ELNSO_7ScaleInE0ELSQ_0EEEEEENS4_6LayoutINS5_IJSB_SB_SB_EEENS5_IJNSA_ILi0EEESV_SV_EEEEENS5_IJNS4_10UnderscoreESY_SY_EEEEENS4_23SM90_TMA_LOAD_MULTICASTENS4_14ComposedLayoutINS4_7SwizzleILi2ELi4ELi3EEENS4_18smem_ptr_flag_bitsILi16EEENST_INS5_IJNSA_ILi8EEESH_EEENS5_IJSH_SB_EEEEEEEvNS4_8identityENS4_13SM90_TMA_LOADES1B_vS1C_EENS_8epilogue10collective18CollectiveEpilogueINS1F_23Sm100TmaWarpSpecializedILi3ELi2ELi32ELb1ELb0EEEJSI_NS5_IJNST_ISF_SB_EENST_ISH_SB_EEEEESJ_SK_SJ_SK_NS1F_6fusion15FusionCallbacksIS1J_NS1N_17LinearCombinationISJ_fSJ_fLNS_15FloatRoundStyleE2EEESI_S1M_JEEENS4_5SM1004TMEM4LOAD26SM100_TMEM_LOAD_32dp32b32xES1D_S1B_NS4_39AutoVectorizingCopyWithAssumedAlignmentILi128EEENS4_14SM90_TMA_STOREES1B_S1Y_S1Y_EEEvvEEEEvNT_6ParamsE,(.L_x_198 - _ZN7cutlass13device_kernelINS_4gemm6kernel13GemmUniversalIN4cute5tupleIJiiiiEEENS1_10collective13CollectiveMmaINS1_35MainloopSm100TmaUmmaWarpSpecializedILi16ELi2ELi4ENS5_IJNS4_1CILi1EEENSA_ILi2EEESB_EEEEENS5_IJNSA_ILi128EEENSA_ILi64EEENSA_ILi32EEEEEENS_6half_tENS5_IJlSB_lEEESJ_SK_NS4_8TiledMMAINS4_8MMA_AtomIJNS4_20SM100_MMA_F16BF16_SSISJ_SJ_fLi128ELi64ELNS4_4UMMA5MajorE0ELSP_0ELNSO_7ScaleInE0ELSQ_0EEEEEENS4_6LayoutINS5_IJSB_SB_SB_EEENS5_IJNSA_ILi0EEESV_SV_EEEEENS5_IJNS4_10UnderscoreESY_SY_EEEEENS4_23SM90_TMA_LOAD_MULTICASTENS4_14ComposedLayoutINS4_7SwizzleILi2ELi4ELi3EEENS4_18smem_ptr_flag_bitsILi16EEENST_INS5_IJNSA_ILi8EEESH_EEENS5_IJSH_SB_EEEEEEEvNS4_8identityENS4_13SM90_TMA_LOADES1B_vS1C_EENS_8epilogue10collective18CollectiveEpilogueINS1F_23Sm100TmaWarpSpecializedILi3ELi2ELi32ELb1ELb0EEEJSI_NS5_IJNST_ISF_SB_EENST_ISH_SB_EEEEESJ_SK_SJ_SK_NS1F_6fusion15FusionCallbacksIS1J_NS1N_17LinearCombinationISJ_fSJ_fLNS_15FloatRoundStyleE2EEESI_S1M_JEEENS4_5SM1004TMEM4LOAD26SM100_TMEM_LOAD_32dp32b32xES1D_S1B_NS4_39AutoVectorizingCopyWithAssumedAlignmentILi128EEENS4_14SM90_TMA_STOREES1B_S1Y_S1Y_EEEvvEEEEvNT_6ParamsE)
        .other          _ZN7cutlass13device_kernelINS_4gemm6kernel13GemmUniversalIN4cute5tupleIJiiiiEEENS1_10collective13CollectiveMmaINS1_35MainloopSm100TmaUmmaWarpSpecializedILi16ELi2ELi4ENS5_IJNS4_1CILi1EEENSA_ILi2EEESB_EEEEENS5_IJNSA_ILi128EEENSA_ILi64EEENSA_ILi32EEEEEENS_6half_tENS5_IJlSB_lEEESJ_SK_NS4_8TiledMMAINS4_8MMA_AtomIJNS4_20SM100_MMA_F16BF16_SSISJ_SJ_fLi128ELi64ELNS4_4UMMA5MajorE0ELSP_0ELNSO_7ScaleInE0ELSQ_0EEEEEENS4_6LayoutINS5_IJSB_SB_SB_EEENS5_IJNSA_ILi0EEESV_SV_EEEEENS5_IJNS4_10UnderscoreESY_SY_EEEEENS4_23SM90_TMA_LOAD_MULTICASTENS4_14ComposedLayoutINS4_7SwizzleILi2ELi4ELi3EEENS4_18smem_ptr_flag_bitsILi16EEENST_INS5_IJNSA_ILi8EEESH_EEENS5_IJSH_SB_EEEEEEEvNS4_8identityENS4_13SM90_TMA_LOADES1B_vS1C_EENS_8epilogue10collective18CollectiveEpilogueINS1F_23Sm100TmaWarpSpecializedILi3ELi2ELi32ELb1ELb0EEEJSI_NS5_IJNST_ISF_SB_EENST_ISH_SB_EEEEESJ_SK_SJ_SK_NS1F_6fusion15FusionCallbacksIS1J_NS1N_17LinearCombinationISJ_fSJ_fLNS_15FloatRoundStyleE2EEESI_S1M_JEEENS4_5SM1004TMEM4LOAD26SM100_TMEM_LOAD_32dp32b32xES1D_S1B_NS4_39AutoVectorizingCopyWithAssumedAlignmentILi128EEENS4_14SM90_TMA_STOREES1B_S1Y_S1Y_EEEvvEEEEvNT_6ParamsE,@"STO_CUDA_ENTRY STV_DEFAULT"
_ZN7cutlass13device_kernelINS_4gemm6kernel13GemmUniversalIN4cute5tupleIJiiiiEEENS1_10collective13CollectiveMmaINS1_35MainloopSm100TmaUmmaWarpSpecializedILi16ELi2ELi4ENS5_IJNS4_1CILi1EEENSA_ILi2EEESB_EEEEENS5_IJNSA_ILi128EEENSA_ILi64EEENSA_ILi32EEEEEENS_6half_tENS5_IJlSB_lEEESJ_SK_NS4_8TiledMMAINS4_8MMA_AtomIJNS4_20SM100_MMA_F16BF16_SSISJ_SJ_fLi128ELi64ELNS4_4UMMA5MajorE0ELSP_0ELNSO_7ScaleInE0ELSQ_0EEEEEENS4_6LayoutINS5_IJSB_SB_SB_EEENS5_IJNSA_ILi0EEESV_SV_EEEEENS5_IJNS4_10UnderscoreESY_SY_EEEEENS4_23SM90_TMA_LOAD_MULTICASTENS4_14ComposedLayoutINS4_7SwizzleILi2ELi4ELi3EEENS4_18smem_ptr_flag_bitsILi16EEENST_INS5_IJNSA_ILi8EEESH_EEENS5_IJSH_SB_EEEEEEEvNS4_8identityENS4_13SM90_TMA_LOADES1B_vS1C_EENS_8epilogue10collective18CollectiveEpilogueINS1F_23Sm100TmaWarpSpecializedILi3ELi2ELi32ELb1ELb0EEEJSI_NS5_IJNST_ISF_SB_EENST_ISH_SB_EEEEESJ_SK_SJ_SK_NS1F_6fusion15FusionCallbacksIS1J_NS1N_17LinearCombinationISJ_fSJ_fLNS_15FloatRoundStyleE2EEESI_S1M_JEEENS4_5SM1004TMEM4LOAD26SM100_TMEM_LOAD_32dp32b32xES1D_S1B_NS4_39AutoVectorizingCopyWithAssumedAlignmentILi128EEENS4_14SM90_TMA_STOREES1B_S1Y_S1Y_EEEvvEEEEvNT_6ParamsE:
[----:B------:R-:W1:Y:S01]  /*0000*/  LDC R1, c[0x0][0x37c] ;  /* 0x0000df00ff017b82 */ /* 0x000e620000000800 */
[----:B------:R-:W2:Y:S01]  /*0010*/  S2R R91, SR_TID.X ;  /* 0x00000000005b7919 */ /* 0x000ea20000002100 */
[----:B------:R-:W3:Y:S01]  /*0020*/  LDCU.64 UR8, c[0x0][0x890] ;  /* 0x00011200ff0877ac */ /* 0x000ee20008000a00 */
[----:B------:R-:W-:Y:S02]  /*0030*/  PRMT R84, RZ, 0x7610, R84 ;  /* 0x00007610ff547816 */ /* 0x000fe40000000054 */
[----:B------:R-:W-:Y:S01]  /*0040*/  ELECT P3, URZ, PT ;  /* 0x0000000000ff782f */ /* 0x000fe20003860000 */
[----:B---3--:R-:W-:-:S04]  /*0050*/  UISETP.NE.U32.AND UP0, UPT, UR8, URZ, UPT ;  /* 0x000000ff0800728c */ /* 0x008fc8000bf05070 */
[----:B------:R-:W-:Y:S01]  /*0060*/  UISETP.NE.AND.EX UP0, UPT, UR9, URZ, UPT, UP0 ;  /* 0x000000ff0900728c */ /* 0x000fe2000bf05300 */
[----:B--2---:R-:W-:-:S05]  /*0070*/  SHF.R.U32.HI R85, RZ, 0x5, R91 ;  /* 0x00000005ff557819 */ /* 0x004fca000001165b */
[----:B------:R-:W2:Y:S02]  /*0080*/  SHFL.IDX PT, R0, R85, RZ, 0x1f ;  /* 0x00001fff55007589 */ /* 0x000ea400000e0000 */
[----:B--2---:R-:W-:Y:S01]  /*0090*/  R2UR UR22, R0 ;  /* 0x00000000001672ca */ /* 0x004fe200000e0000 */
[----:B-1----:R-:W-:-:S14]  /*00a0*/  BRA.U UP0, `(.L_x_0) ;  /* 0x0000000100307547 */ /* 0x002fdc000b800000 */
[----:B------:R-:W1:Y:S02]  /*00b0*/  LDCU.64 UR4, c[0x0][0x888] ;  /* 0x00011100ff0477ac */ /* 0x000e640008000a00 */
[----:B-1----:R-:W-:-:S04]  /*00c0*/  UISETP.NE.U32.AND UP0, UPT, UR4, URZ, UPT ;  /* 0x000000ff0400728c */ /* 0x002fc8000bf05070 */
[----:B------:R-:W-:-:S09]  /*00d0*/  UISETP.NE.AND.EX UP0, UPT, UR5, URZ, UPT, UP0 ;  /* 0x000000ff0500728c */ /* 0x000fd2000bf05300 */
[----:B------:R-:W-:Y:S05]  /*00e0*/  BRA.U !UP0, `(.L_x_1) ;  /* 0x0000000108147547 */ /* 0x000fea000b800000 */
[----:B------:R-:W1:Y:S01]  /*00f0*/  LDC.64 R2, c[0x0][0x888] ;  /* 0x00022200ff027b82 */ /* 0x000e620000000a00 */
[----:B------:R-:W1:Y:S02]  /*0100*/  LDCU.64 UR4, c[0x0][0x358] ;  /* 0x00006b00ff0477ac */ /* 0x000e640008000a00 */
[----:B-1----:R1:W5:Y:S01]  /*0110*/  LDG.E R41, desc[UR4][R2.64] ;  /* 0x0000000402297981 */ /* 0x002362000c1e1900 */
[----:B------:R-:W-:Y:S01]  /*0120*/  HFMA2 R84, -RZ, RZ, 0, 5.9604644775390625e-08 ;  /* 0x00000001ff547431 */ /* 0x000fe200000001ff */
[----:B------:R-:W-:Y:S05]  /*0130*/  BRA `(.L_x_0) ;  /* 0x00000000000c7947 */ /* 0x000fea0003800000 */
.L_x_1:
[----:B------:R-:W1:Y:S01]  /*0140*/  LDCU UR4, c[0x0][0x880] ;  /* 0x00011000ff0477ac */ /* 0x000e620008000800 */
[----:B------:R-:W-:Y:S01]  /*0150*/  HFMA2 R84, -RZ, RZ, 0, 5.9604644775390625e-08 ;  /* 0x00000001ff547431 */ /* 0x000fe200000001ff */
[----:B-1----:R-:W-:-:S07]  /*0160*/  MOV R41, UR4 ;  /* 0x0000000400297c02 */ /* 0x002fce0008000f00 */
.L_x_0:
[----:B------:R-:W2:Y:S02]  /*0170*/  LDCU.64 UR4, c[0x0][0x8b0] ;  /* 0x00011600ff0477ac */ /* 0x000ea40008000a00 */
[----:B--2---:R-:W-:-:S04]  /*0180*/  UISETP.NE.U32.AND UP0, UPT, UR4, URZ, UPT ;  /* 0x000000ff0400728c */ /* 0x004fc8000bf05070 */
[----:B------:R-:W-:-:S09]  /*0190*/  UISETP.NE.AND.EX UP0, UPT, UR5, URZ, UPT, UP0 ;  /* 0x000000ff0500728c */ /* 0x000fd2000bf05300 */
[----:B------:R-:W-:Y:S05]  /*01a0*/  BRA.U UP0, `(.L_x_2) ;  /* 0x0000000100287547 */ /* 0x000fea000b800000 */
[----:B------:R-:W2:Y:S02]  /*01b0*/  LDCU.64 UR4, c[0x0][0x8a8] ;  /* 0x00011500ff0477ac */ /* 0x000ea40008000a00 */
[----:B--2---:R-:W-:-:S04]  /*01c0*/  UISETP.NE.U32.AND UP0, UPT, UR4, URZ, UPT ;  /* 0x000000ff0400728c */ /* 0x004fc8000bf05070 */
[----:B------:R-:W-:-:S09]  /*01d0*/  UISETP.NE.AND.EX UP0, UPT, UR5, URZ, UPT, UP0 ;  /* 0x000000ff0500728c */ /* 0x000fd2000bf05300 */
[----:B------:R-:W-:Y:S05]  /*01e0*/  BRA.U !UP0, `(.L_x_3) ;  /* 0x0000000108107547 */ /* 0x000fea000b800000 */
[----:B------:R-:W2:Y:S01]  /*01f0*/  LDC.64 R38, c[0x0][0x8a8] ;  /* 0x00022a00ff267b82 */ /* 0x000ea20000000a00 */
[----:B------:R-:W2:Y:S02]  /*0200*/  LDCU.64 UR4, c[0x0][0x358] ;  /* 0x00006b00ff0477ac */ /* 0x000ea40008000a00 */
[----:B--2---:R2:W5:Y:S01]  /*0210*/  LDG.E R38, desc[UR4][R38.64] ;  /* 0x0000000426267981 */ /* 0x004562000c1e1900 */
[----:B------:R-:W-:Y:S05]  /*0220*/  BRA `(.L_x_2) ;  /* 0x0000000000087947 */ /* 0x000fea0003800000 */
.L_x_3:
[----:B------:R-:W2:Y:S02]  /*0230*/  LDCU UR4, c[0x0][0x8a0] ;  /* 0x00011400ff0477ac */ /* 0x000ea40008000800 */
[----:B--2---:R-:W-:Y:S02]  /*0240*/  MOV R38, UR4 ;  /* 0x0000000400267c02 */ /* 0x004fe40008000f00 */
.L_x_2:
[----:B------:R-:W-:Y:S01]  /*0250*/  IMAD.U32 R0, RZ, RZ, UR22 ;  /* 0x00000016ff007e24 */ /* 0x000fe2000f8e00ff */
[----:B------:R-:W-:Y:S04]  /*0260*/  BSSY.RECONVERGENT B0, `(.L_x_4) ;  /* 0x000000c000007945 */ /* 0x000fe80003800200 */
[C---:B------:R-:W-:Y:S02]  /*0270*/  ISETP.NE.OR P1, PT, R0.reuse, 0x1, !P3 ;  /* 0x000000010000780c */ /* 0x040fe40005f25670 */
[----:B------:R-:W-:-:S11]  /*0280*/  ISETP.NE.OR P0, PT, R0, 0x3, !P3 ;  /* 0x000000030000780c */ /* 0x000fd60005f05670 */
[----:B------:R-:W-:Y:S05]  /*0290*/  @P1 BRA `(.L_x_5) ;  /* 0x0000000000201947 */ /* 0x000fea0003800000 */
[----:B------:R-:W3:Y:S02]  /*02a0*/  LDCU.64 UR4, c[0x0][0x348] ;  /* 0x00006900ff0477ac */ /* 0x000ee40008000a00 */
[----:B---3--:R-:W-:Y:S02]  /*02b0*/  UIADD3 UR6, UP1, UPT, UR4, 0x80, URZ ;  /* 0x0000008004067890 */ /* 0x008fe4000ff3e0ff */
[----:B------:R-:W-:Y:S02]  /*02c0*/  UIADD3 UR4, UP0, UPT, UR4, 0x180, URZ ;  /* 0x0000018004047890 */ /* 0x000fe4000ff1e0ff */
[----:B------:R-:W-:Y:S02]  /*02d0*/  UIADD3.X UR7, UPT, UPT, URZ, UR5, URZ, UP1, !UPT ;  /* 0x00000005ff077290 */ /* 0x000fe40008ffe4ff */
[----:B------:R-:W-:-:S07]  /*02e0*/  UIADD3.X UR5, UPT, UPT, URZ, UR5, URZ, UP0, !UPT ;  /* 0x00000005ff057290 */ /* 0x000fce00087fe4ff */
[----:B------:R3:W-:Y:S02]  /*02f0*/  UTMACCTL.PF [UR6] ;  /* 0x00000000060079b9 */ /* 0x0007e40008040000 */
[----:B------:R3:W-:Y:S02]  /*0300*/  UTMACCTL.PF [UR4] ;  /* 0x00000000040079b9 */ /* 0x0007e40008040000 */
[----:B---3--:R-:W-:Y:S01]  /*0310*/  NOP ;  /* 0x0000000000007918 */ /* 0x008fe20000000000 */
.L_x_5:
[----:B------:R-:W-:Y:S05]  /*0320*/  BSYNC.RECONVERGENT B0 ;  /* 0x0000000000007941 */ /* 0x000fea0003800200 */
.L_x_4:
[----:B------:R-:W-:Y:S04]  /*0330*/  BSSY.RECONVERGENT B0, `(.L_x_6) ;  /* 0x000000a000007945 */ /* 0x000fe80003800200 */
        /* <DEDUP_REMOVED lines=9> */
.L_x_7:
[----:B------:R-:W-:Y:S05]  /*03d0*/  BSYNC.RECONVERGENT B0 ;  /* 0x0000000000007941 */ /* 0x000fea0003800200 */
.L_x_6:
[----:B------:R-:W3:Y:S01]  /*03e0*/  LDCU.64 UR4, c[0x0][0x888] ;  /* 0x00011100ff0477ac */ /* 0x000ee20008000a00 */
[----:B------:R-:W-:Y:S02]  /*03f0*/  UISETP.EQ.U32.AND UP1, UPT, UR8, URZ, UPT ;  /* 0x000000ff0800728c */ /* 0x000fe4000bf22070 */
[----:B------:R-:W-:Y:S02]  /*0400*/  UPLOP3.LUT UP3, UPT, UPT, UPT, UPT, 0x80, 0x8 ;  /* 0x000000000008789c */ /* 0x000fe40003f6f070 */
[----:B---3--:R-:W-:-:S04]  /*0410*/  UISETP.NE.U32.AND UP0, UPT, UR4, URZ, UPT ;  /* 0x000000ff0400728c */ /* 0x008fc8000bf05070 */
[----:B------:R-:W-:-:S04]  /*0420*/  UISETP.NE.AND.EX UP0, UPT, UR5, URZ, UPT, UP0 ;  /* 0x000000ff0500728c */ /* 0x000fc8000bf05300 */
[----:B------:R-:W-:-:S04]  /*0430*/  UISETP.EQ.OR.EX UP2, UPT, UR9, URZ, !UP0, UP1 ;  /* 0x000000ff0900728c */ /* 0x000fc8000c742710 */
[----:B------:R-:W-:-:S06]  /*0440*/  UP2UR UR4, UPR, URZ, 0x4 ;  /* 0x00000004ff047883 */ /* 0x000fcc0008000000 */
[----:B------:R-:W-:Y:S01]  /*0450*/  MOV R88, UR4 ;  /* 0x0000000400587c02 */ /* 0x000fe20008000f00 */
[----:B------:R-:W-:Y:S06]  /*0460*/  BRA.U !UP2, `(.L_x_8) ;  /* 0x000000010a207547 */ /* 0x000fec000b800000 */
[----:B------:R-:W-:Y:S01]  /*0470*/  UISETP.NE.U32.AND UP1, UPT, UR8, URZ, UPT ;  /* 0x000000ff0800728c */ /* 0x000fe2000bf25070 */
[----:B-----5:R-:W-:Y:S01]  /*0480*/  FSETP.NEU.AND P0, PT, R41, RZ, PT ;  /* 0x000000ff2900720b */ /* 0x020fe20003f0d000 */
[----:B------:R-:W-:Y:S02]  /*0490*/  USEL UR4, URZ, 0xffffffff, UP0 ;  /* 0xffffffffff047887 */ /* 0x000fe40008000000 */
[----:B------:R-:W-:-:S10]  /*04a0*/  UISETP.NE.AND.EX UP1, UPT, UR9, URZ, UPT, UP1 ;  /* 0x000000ff0900728c */ /* 0x000fd4000bf25310 */
[----:B------:R-:W-:Y:S01]  /*04b0*/  VOTEU.ANY UP0, P0 ;  /* 0x0000000000ff7886 */ /* 0x000fe20000000100 */
[----:B------:R-:W-:-:S04]  /*04c0*/  @!UP1 USEL UR4, URZ, 0xffffffff, UP0 ;  /* 0xffffffffff049887 */ /* 0x000fc80008000000 */
[----:B------:R-:W-:-:S04]  /*04d0*/  ULOP3.LUT UR4, UR4, 0x1, URZ, 0xc0, !UPT ;  /* 0x0000000104047892 */ /* 0x000fc8000f8ec0ff */
[----:B------:R-:W-:-:S11]  /*04e0*/  UISETP.NE.U32.AND UP3, UPT, UR4, 0x1, UPT ;  /* 0x000000010400788c */ /* 0x000fd6000bf65070 */
.L_x_8:
[----:B-1----:R-:W1:Y:S01]  /*04f0*/  SHFL.IDX PT, R2, R85, RZ, 0x1f ;  /* 0x00001fff55027589 */ /* 0x002e6200000e0000 */
[----:B------:R-:W-:-:S04]  /*0500*/  UISETP.NE.AND UP0, UPT, UR22, 0x2, UPT ;  /* 0x000000021600788c */ /* 0x000fc8000bf05270 */
[----:B------:R-:W-:Y:S01]  /*0510*/  USEL UR37, URZ, 0x1, UP0 ;  /* 0x00000001ff257887 */ /* 0x000fe20008000000 */
[----:B-1----:R-:W-:-:S13]  /*0520*/  ISETP.NE.AND P0, PT, R2, RZ, PT ;  /* 0x000000ff0200720c */ /* 0x002fda0003f05270 */
[----:B------:R-:W-:Y:S05]  /*0530*/  @P0 BRA `(.L_x_9) ;  /* 0x0000000000c40947 */ /* 0x000fea0003800000 */
[----:B------:R-:W-:Y:S01]  /*0540*/  ELECT P0, URZ, PT ;  /* 0x0000000000ff782f */ /* 0x000fe20003800000 */
[----:B------:R-:W-:-:S12]  /*0550*/  BSSY.RECONVERGENT B0, `(.L_x_9) ;  /* 0x000002f000007945 */ /* 0x000fd80003800200 */
[----:B------:R-:W-:Y:S05]  /*0560*/  @!P0 BRA `(.L_x_10) ;  /* 0x0000000000b48947 */ /* 0x000fea0003800000 */
[----:B------:R-:W1:Y:S01]  /*0570*/  S2UR UR4, SR_CgaCtaId ;  /* 0x00000000000479c3 */ /* 0x000e620000008800 */
[----:B------:R-:W-:Y:S01]  /*0580*/  UMOV UR5, 0x400 ;  /* 0x0000040000057882 */ /* 0x000fe20000000000 */
[----:B------:R-:W-:Y:S01]  /*0590*/  UMOV UR8, 0x1 ;  /* 0x0000000100087882 */ /* 0x000fe20000000000 */
[----:B------:R-:W-:Y:S01]  /*05a0*/  UMOV UR6, 0x2 ;  /* 0x0000000200067882 */ /* 0x000fe20000000000 */
[----:B------:R-:W-:-:S04]  /*05b0*/  UIADD3 UR8, UPT, UPT, -UR8, 0x100000, URZ ;  /* 0x0010000008087890 */ /* 0x000fc8000fffe1ff */
[----:B------:R-:W-:Y:S02]  /*05c0*/  USHF.L.U32 UR9, UR8, 0xb, URZ ;  /* 0x0000000b08097899 */ /* 0x000fe400080006ff */
[----:B------:R-:W-:Y:S02]  /*05d0*/  USHF.L.U32 UR8, UR8, 0x1, URZ ;  /* 0x0000000108087899 */ /* 0x000fe400080006ff */
[----:B------:R-:W-:-:S04]  /*05e0*/  UIADD3 UR6, UPT, UPT, -UR6, 0x100000, URZ ;  /* 0x0010000006067890 */ /* 0x000fc8000fffe1ff */
[----:B------:R-:W-:Y:S02]  /*05f0*/  USHF.L.U32 UR7, UR6, 0xb, URZ ;  /* 0x0000000b06077899 */ /* 0x000fe400080006ff */
[----:B------:R-:W-:Y:S02]  /*0600*/  USHF.L.U32 UR6, UR6, 0x1, URZ ;  /* 0x0000000106067899 */ /* 0x000fe400080006ff */
[----:B-1----:R-:W-:Y:S01]  /*0610*/  ULEA UR4, UR4, UR5, 0x18 ;  /* 0x0000000504047291 */ /* 0x002fe2000f8ec0ff */
[----:B------:R-:W1:Y:S11]  /*0620*/  FENCE.VIEW.ASYNC.S ;  /* 0x00000000000073c6 */ /* 0x000e760000000000 */
[----:B-1----:R1:W3:Y:S01]  /*0630*/  SYNCS.EXCH.64 URZ, [UR4], UR8 ;  /* 0x0000000804ff75b2 */ /* 0x0022e20008000100 */
[----:B------:R1:W4:Y:S01]  /*0640*/  SYNCS.EXCH.64 URZ, [UR4+0x80], UR6 ;  /* 0x0000800604ff75b2 */ /* 0x0003220008000100 */
[----:B------:R1:W1:Y:S01]  /*0650*/  SYNCS.EXCH.64 URZ, [UR4+0x8], UR8 ;  /* 0x0000080804ff75b2 */ /* 0x0002620008000100 */
        /* <DEDUP_REMOVED lines=29> */
[----:B---34-:R-:W-:Y:S01]  /*0830*/  NOP ;  /* 0x0000000000007918 */ /* 0x018fe20000000000 */
.L_x_10:
[----:B-1----:R-:W-:Y:S05]  /*0840*/  BSYNC.RECONVERGENT B0 ;  /* 0x0000000000007941 */ /* 0x002fea0003800200 */
.L_x_9:
[----:B------:R-:W1:Y:S01]  /*0850*/  SHFL.IDX PT, R2, R85, RZ, 0x1f ;  /* 0x00001fff55027589 */ /* 0x000e6200000e0000 */
[----:B------:R-:W-:Y:S01]  /*0860*/  NOP ;  /* 0x0000000000007918 */ /* 0x000fe20000000000 */
[----:B-1----:R-:W-:-:S13]  /*0870*/  ISETP.NE.AND P0, PT, R2, 0x1, PT ;  /* 0x000000010200780c */ /* 0x002fda0003f05270 */
[----:B------:R-:W-:Y:S05]  /*0880*/  @P0 BRA `(.L_x_11) ;  /* 0x0000000000500947 */ /* 0x000fea0003800000 */
        /* <DEDUP_REMOVED lines=9> */
[----:B------:R-:W-:Y:S01]  /*0920*/  USHF.L.U32 UR6, UR6, 0x1, URZ ;  /* 0x0000000106067899 */ /* 0x000fe200080006ff */
[----:B------:R-:W-:Y:S01]  /*0930*/  ELECT P0, URZ, PT ;  /* 0x0000000000ff782f */ /* 0x000fe20003800000 */
[----:B-1----:R-:W-:Y:S01]  /*0940*/  ULEA UR4, UR4, UR5, 0x18 ;  /* 0x0000000504047291 */ /* 0x002fe2000f8ec0ff */
[----:B------:R-:W1:Y:S11]  /*0950*/  FENCE.VIEW.ASYNC.S ;  /* 0x00000000000073c6 */ /* 0x000e760000000000 */
[----:B-1----:R1:W3:Y:S01]  /*0960*/  SYNCS.EXCH.64 URZ, [UR4+0x100], UR8 ;  /* 0x0001000804ff75b2 */ /* 0x0022e20008000100 */
[----:B------:R1:W4:Y:S01]  /*0970*/  SYNCS.EXCH.64 URZ, [UR4+0x118], UR6 ;  /* 0x0001180604ff75b2 */ /* 0x0003220008000100 */
[----:B------:R1:W1:Y:S01]  /*0980*/  SYNCS.EXCH.64 URZ, [UR4+0x108], UR8 ;  /* 0x0001080804ff75b2 */ /* 0x0002620008000100 */
[----:B------:R1:W1:Y:S01]  /*0990*/  SYNCS.EXCH.64 URZ, [UR4+0x120], UR6 ;  /* 0x0001200604ff75b2 */ /* 0x0002620008000100 */
[----:B------:R1:W1:Y:S01]  /*09a0*/  SYNCS.EXCH.64 URZ, [UR4+0x110], UR8 ;  /* 0x0001100804ff75b2 */ /* 0x0002620008000100 */
[----:B------:R1:W1:Y:S01]  /*09b0*/  SYNCS.EXCH.64 URZ, [UR4+0x128], UR6 ;  /* 0x0001280604ff75b2 */ /* 0x0002620008000100 */
[----:B------:R-:W-:Y:S01]  /*09c0*/  NOP ;  /* 0x0000000000007918 */ /* 0x000fe20000000000 */
.L_x_11:
[----:B------:R-:W2:Y:S01]  /*09d0*/  SHFL.IDX PT, R2, R85, RZ, 0x1f ;  /* 0x00001fff55027589 */ /* 0x000ea200000e0000 */
[----:B------:R-:W-:Y:S01]  /*09e0*/  NOP ;  /* 0x0000000000007918 */ /* 0x000fe20000000000 */
[----:B--2---:R-:W-:-:S13]  /*09f0*/  ISETP.NE.AND P0, PT, R2, 0x3, PT ;  /* 0x000000030200780c */ /* 0x004fda0003f05270 */
[----:B------:R-:W-:Y:S05]  /*0a00*/  @P0 BRA `(.L_x_12) ;  /* 0x0000000000300947 */ /* 0x000fea0003800000 */
[----:B-1----:R-:W1:Y:S01]  /*0a10*/  S2UR UR6, SR_CgaCtaId ;  /* 0x00000000000679c3 */ /* 0x002e620000008800 */
[----:B------:R-:W-:Y:S01]  /*0a20*/  UMOV UR4, 0x400 ;  /* 0x0000040000047882 */ /* 0x000fe20000000000 */
[----:B------:R-:W-:Y:S01]  /*0a30*/  UMOV UR5, 0x20 ;  /* 0x0000002000057882 */ /* 0x000fe20000000000 */
[----:B------:R-:W-:Y:S01]  /*0a40*/  ELECT P0, URZ, PT ;  /* 0x0000000000ff782f */ /* 0x000fe20003800000 */
[----:B-1----:R-:W-:Y:S02]  /*0a50*/  ULEA UR6, UR6, UR4, 0x18 ;  /* 0x0000000406067291 */ /* 0x002fe4000f8ec0ff */
[----:B------:R-:W-:-:S04]  /*0a60*/  UIADD3 UR4, UPT, UPT, -UR5, 0x100000, URZ ;  /* 0x0010000005047890 */ /* 0x000fc8000fffe1ff */
[----:B------:R-:W-:Y:S02]  /*0a70*/  USHF.L.U32 UR5, UR4, 0xb, URZ ;  /* 0x0000000b04057899 */ /* 0x000fe400080006ff */
[----:B------:R-:W-:Y:S01]  /*0a80*/  USHF.L.U32 UR4, UR4, 0x1, URZ ;  /* 0x0000000104047899 */ /* 0x000fe200080006ff */
[----:B------:R-:W1:Y:S11]  /*0a90*/  FENCE.VIEW.ASYNC.S ;  /* 0x00000000000073c6 */ /* 0x000e760000000000 */
[----:B-1----:R2:W1:Y:S01]  /*0aa0*/  SYNCS.EXCH.64 URZ, [UR6+0x130], UR4 ;  /* 0x0001300406ff75b2 */ /* 0x0024620008000100 */
[----:B------:R2:W1:Y:S02]  /*0ab0*/  SYNCS.EXCH.64 URZ, [UR6+0x138], UR4 ;  /* 0x0001380406ff75b2 */ /* 0x0004640008000100 */
[----:B--2---:R-:W-:Y:S01]  /*0ac0*/  NOP ;  /* 0x0000000000007918 */ /* 0x004fe20000000000 */
.L_x_12:
[----:B------:R-:W2:Y:S01]  /*0ad0*/  SHFL.IDX PT, R2, R85, RZ, 0x1f ;  /* 0x00001fff55027589 */ /* 0x000ea200000e0000 */
[----:B------:R-:W-:Y:S01]  /*0ae0*/  NOP ;  /* 0x0000000000007918 */ /* 0x000fe20000000000 */
[----:B--2---:R-:W-:-:S13]  /*0af0*/  ISETP.NE.AND P0, PT, R2, 0x4, PT ;  /* 0x000000040200780c */ /* 0x004fda0003f05270 */
[----:B------:R-:W-:Y:S05]  /*0b00*/  @P0 BRA `(.L_x_13) ;  /* 0x00000000004c0947 */ /* 0x000fea0003800000 */
[----:B-1----:R-:W1:Y:S01]  /*0b10*/  S2UR UR6, SR_CgaCtaId ;  /* 0x00000000000679c3 */ /* 0x002e620000008800 */
[----:B------:R-:W-:Y:S01]  /*0b20*/  UMOV UR4, 0x1e0 ;  /* 0x000001e000047882 */ /* 0x000fe20000000000 */
[----:B------:R-:W-:Y:S01]  /*0b30*/  UMOV UR5, 0x400 ;  /* 0x0000040000057882 */ /* 0x000fe20000000000 */
[----:B------:R-:W-:Y:S01]  /*0b40*/  USEL UR4, UR4, 0x1a0, UP3 ;  /* 0x000001a004047887 */ /* 0x000fe20009800000 */
[----:B------:R-:W-:Y:S01]  /*0b50*/  UMOV UR8, 0x1 ;  /* 0x0000000100087882 */ /* 0x000fe20000000000 */
[----:B------:R-:W-:Y:S01]  /*0b60*/  ELECT P0, URZ, PT ;  /* 0x0000000000ff782f */ /* 0x000fe20003800000 */
[----:B------:R-:W-:-:S04]  /*0b70*/  UIADD3 UR8, UPT, UPT, -UR8, 0x100000, URZ ;  /* 0x0010000008087890 */ /* 0x000fc8000fffe1ff */
[----:B------:R-:W-:Y:S02]  /*0b80*/  USHF.L.U32 UR9, UR8, 0xb, URZ ;  /* 0x0000000b08097899 */ /* 0x000fe400080006ff */
[----:B------:R-:W-:Y:S02]  /*0b90*/  USHF.L.U32 UR8, UR8, 0x1, URZ ;  /* 0x0000000108087899 */ /* 0x000fe400080006ff */
[----:B-1----:R-:W-:Y:S02]  /*0ba0*/  ULEA UR6, UR6, UR5, 0x18 ;  /* 0x0000000506067291 */ /* 0x002fe4000f8ec0ff */
[----:B------:R-:W-:-:S04]  /*0bb0*/  UIADD3 UR4, UPT, UPT, -UR4, 0x100000, URZ ;  /* 0x0010000004047890 */ /* 0x000fc8000fffe1ff */
[----:B------:R-:W-:Y:S02]  /*0bc0*/  USHF.L.U32 UR5, UR4, 0xb, URZ ;  /* 0x0000000b04057899 */ /* 0x000fe400080006ff */
[----:B------:R-:W-:Y:S01]  /*0bd0*/  USHF.L.U32 UR4, UR4, 0x1, URZ ;  /* 0x0000000104047899 */ /* 0x000fe200080006ff */
[----:B------:R-:W1:Y:S03]  /*0be0*/  FENCE.VIEW.ASYNC.S ;  /* 0x00000000000073c6 */ /* 0x000e660000000000 */
[----:B-1----:R2:W1:Y:S08]  /*0bf0*/  SYNCS.EXCH.64 URZ, [UR6+0x140], UR8 ;  /* 0x0001400806ff75b2 */ /* 0x0024700008000100 */
[----:B------:R2:W1:Y:S01]  /*0c00*/  SYNCS.EXCH.64 URZ, [UR6+0x150], UR4 ;  /* 0x0001500406ff75b2 */ /* 0x0004620008000100 */
[----:B------:R2:W1:Y:S01]  /*0c10*/  SYNCS.EXCH.64 URZ, [UR6+0x148], UR8 ;  /* 0x0001480806ff75b2 */ /* 0x0004620008000100 */
[----:B------:R2:W1:Y:S02]  /*0c20*/  SYNCS.EXCH.64 URZ, [UR6+0x158], UR4 ;  /* 0x0001580406ff75b2 */ /* 0x0004640008000100 */
[----:B--2---:R-:W-:Y:S01]  /*0c30*/  NOP ;  /* 0x0000000000007918 */ /* 0x004fe20000000000 */
.L_x_13:
[----:B------:R-:W2:Y:S01]  /*0c40*/  SHFL.IDX PT, R2, R85, RZ, 0x1f ;  /* 0x00001fff55027589 */ /* 0x000ea200000e0000 */
[----:B------:R-:W-:Y:S01]  /*0c50*/  NOP ;  /* 0x0000000000007918 */ /* 0x000fe20000000000 */
[----:B--2---:R-:W-:-:S13]  /*0c60*/  ISETP.NE.AND P0, PT, R2, 0x5, PT ;  /* 0x000000050200780c */ /* 0x004fda0003f05270 */
[----:B------:R-:W-:Y:S05]  /*0c70*/  @P0 BRA `(.L_x_14) ;  /* 0x0000000000580947 */ /* 0x000fea0003800000 */
[----:B-1----:R-:W1:Y:S01]  /*0c80*/  S2UR UR4, SR_CgaCtaId ;  /* 0x00000000000479c3 */ /* 0x002e620000008800 */
        /* <DEDUP_REMOVED lines=12> */
[----:B-1----:R2:W1:Y:S01]  /*0d50*/  SYNCS.EXCH.64 URZ, [UR4+0x160], UR8 ;  /* 0x0001600804ff75b2 */ /* 0x0024620008000100 */
[----:B------:R2:W1:Y:S01]  /*0d60*/  SYNCS.EXCH.64 URZ, [UR4+0x180], UR6 ;  /* 0x0001800604ff75b2 */ /* 0x0004620008000100 */
[----:B------:R2:W1:Y:S01]  /*0d70*/  SYNCS.EXCH.64 URZ, [UR4+0x168], UR8 ;  /* 0x0001680804ff75b2 */ /* 0x0004620008000100 */
[----:B------:R2:W1:Y:S01]  /*0d80*/  SYNCS.EXCH.64 URZ, [UR4+0x188], UR6 ;  /* 0x0001880604ff75b2 */ /* 0x0004620008000100 */
[----:B------:R2:W1:Y:S01]  /*0d90*/  SYNCS.EXCH.64 URZ, [UR4+0x170], UR8 ;  /* 0x0001700804ff75b2 */ /* 0x0004620008000100 */
[----:B------:R2:W1:Y:S01]  /*0da0*/  SYNCS.EXCH.64 URZ, [UR4+0x190], UR6 ;  /* 0x0001900604ff75b2 */ /* 0x0004620008000100 */
[----:B------:R2:W1:Y:S01]  /*0db0*/  SYNCS.EXCH.64 URZ, [UR4+0x178], UR8 ;  /* 0x0001780804ff75b2 */ /* 0x0004620008000100 */
[----:B------:R2:W1:Y:S02]  /*0dc0*/  SYNCS.EXCH.64 URZ, [UR4+0x198], UR6 ;  /* 0x0001980604ff75b2 */ /* 0x0004640008000100 */
[----:B--2---:R-:W-:Y:S01]  /*0dd0*/  NOP ;  /* 0x0000000000007918 */ /* 0x004fe20000000000 */
.L_x_14:
[----:B------:R-:W2:Y:S01]  /*0de0*/  SHFL.IDX PT, R2, R85, RZ, 0x1f ;  /* 0x00001fff55027589 */ /* 0x000ea200000e0000 */
[----:B------:R-:W-:Y:S01]  /*0df0*/  NOP ;  /* 0x0000000000007918 */ /* 0x000fe20000000000 */
[----:B--2---:R-:W-:-:S13]  /*0e00*/  ISETP.NE.AND P0, PT, R2, 0x3, PT ;  /* 0x000000030200780c */ /* 0x004fda0003f05270 */
[----:B------:R-:W-:Y:S05]  /*0e10*/  @P0 BRA `(.L_x_15) ;  /* 0x0000000000380947 */ /* 0x000fea0003800000 */
[----:B------:R-:W2:Y:S01]  /*0e20*/  S2UR UR5, SR_CgaCtaId ;  /* 0x00000000000579c3 */ /* 0x000ea20000008800 */
[----:B-1----:R-:W-:Y:S01]  /*0e30*/  UMOV UR4, 0x400 ;  /* 0x0000040000047882 */ /* 0x002fe20000000000 */
[----:B------:R-:W-:Y:S01]  /*0e40*/  UMOV UR6, 0x20 ;  /* 0x0000002000067882 */ /* 0x000fe20000000000 */
[----:B------:R-:W-:Y:S01]  /*0e50*/  ELECT P0, URZ, PT ;  /* 0x0000000000ff782f */ /* 0x000fe20003800000 */
[----:B------:R-:W-:-:S04]  /*0e60*/  UIADD3 UR6, UPT, UPT, -UR6, 0x100000, URZ ;  /* 0x0010000006067890 */ /* 0x000fc8000fffe1ff */
[----:B------:R-:W-:Y:S02]  /*0e70*/  USHF.L.U32 UR7, UR6, 0xb, URZ ;  /* 0x0000000b06077899 */ /* 0x000fe400080006ff */
[----:B------:R-:W-:Y:S02]  /*0e80*/  USHF.L.U32 UR6, UR6, 0x1, URZ ;  /* 0x0000000106067899 */ /* 0x000fe400080006ff */
[----:B--2---:R-:W-:Y:S01]  /*0e90*/  ULEA UR4, UR5, UR4, 0x18 ;  /* 0x0000000405047291 */ /* 0x004fe2000f8ec0ff */
[----:B------:R-:W1:Y:S11]  /*0ea0*/  FENCE.VIEW.ASYNC.S ;  /* 0x00000000000073c6 */ /* 0x000e760000000000 */
[----:B-1----:R2:W1:Y:S01]  /*0eb0*/  SYNCS.EXCH.64 URZ, [UR4+0x1a0], UR6 ;  /* 0x0001a00604ff75b2 */ /* 0x0024620008000100 */
[----:B------:R2:W1:Y:S01]  /*0ec0*/  SYNCS.EXCH.64 URZ, [UR4+0x1b0], UR6 ;  /* 0x0001b00604ff75b2 */ /* 0x0004620008000100 */
[----:B------:R2:W1:Y:S01]  /*0ed0*/  SYNCS.EXCH.64 URZ, [UR4+0x1a8], UR6 ;  /* 0x0001a80604ff75b2 */ /* 0x0004620008000100 */
[----:B------:R2:W1:Y:S02]  /*0ee0*/  SYNCS.EXCH.64 URZ, [UR4+0x1b8], UR6 ;  /* 0x0001b80604ff75b2 */ /* 0x0004640008000100 */
[----:B--2---:R-:W-:Y:S01]  /*0ef0*/  NOP ;  /* 0x0000000000007918 */ /* 0x004fe20000000000 */
.L_x_15:
[----:B-1----:R-:W1:Y:S01]  /*0f00*/  LDCU UR4, c[0x0][0x36c] ;  /* 0x00006d80ff0477ac */ /* 0x002e620008000800 */
[----:B------:R-:W-:Y:S01]  /*0f10*/  ISETP.NE.OR P3, PT, R0, 0x2, !P3 ;  /* 0x000000020000780c */ /* 0x000fe20005f65670 */
[----:B------:R-:W-:Y:S01]  /*0f20*/  NOP ;  /* 0x0000000000007918 */ /* 0x000fe20000000000 */
[----:B------:R-:W-:Y:S01]  /*0f30*/  LOP3.LUT R0, R91, 0x1f, RZ, 0xc0, !PT ;  /* 0x0000001f5b007812 */ /* 0x000fe200078ec0ff */
[----:B------:R-:W-:Y:S02]  /*0f40*/  UISETP.NE.AND UP4, UPT, UR22, URZ, UPT ;  /* 0x000000ff1600728c */ /* 0x000fe4000bf85270 */
[----:B-1----:R-:W-:-:S09]  /*0f50*/  UISETP.EQ.U32.AND UP5, UPT, UR4, 0x1, UPT ;  /* 0x000000010400788c */ /* 0x002fd2000bfa2070 */
[----:B------:R-:W-:Y:S05]  /*0f60*/  BRA.U !UP5, `(.L_x_16) ;  /* 0x000000010d087547 */ /* 0x000fea000b800000 */
[----:B---34-:R-:W-:Y:S01]  /*0f70*/  UCGABAR_ARV ;  /* 0x00000000000079c7 */ /* 0x018fe20008000000 */
[----:B------:R-:W-:Y:S05]  /*0f80*/  BRA `(.L_x_17) ;  /* 0x0000000000047947 */ /* 0x000fea0003800000 */
.L_x_16:
[----:B---34-:R-:W-:Y:S01]  /*0f90*/  NOP ;  /* 0x0000000000007918 */ /* 0x018fe20000000000 */
.L_x_17:
[----:B------:R-:W1:Y:S01]  /*0fa0*/  S2UR UR7, SR_CTAID.X ;  /* 0x00000000000779c3 */ /* 0x000e620000002500 */
[----:B------:R-:W-:-:S05]  /*0fb0*/  CS2R.32 R87, SR_CgaSize ;  /* 0x0000000000577805 */ /* 0x000fca0000008a00 */
[----:B------:R-:W-:-:S05]  /*0fc0*/  IMAD R87, R87, -0xa0, RZ ;  /* 0xffffff6057577824 */ /* 0x000fca00078e02ff */
[----:B------:R-:W-:-:S14]  /*0fd0*/  R2UR UR5, R87 ;  /* 0x00000000570572ca */ /* 0x000fdc00000e0000 */
[----:B------:R-:W2:Y:S01]  /*0fe0*/  LDCU UR5, c[0x0][UR5+0x2b0] ;  /* 0x00005600050577ac */ /* 0x000ea20008000800 */
[----:B------:R-:W-:-:S05]  /*0ff0*/  CS2R.32 R87, SR_CgaSize ;  /* 0x0000000000577805 */ /* 0x000fca0000008a00 */
[----:B------:R-:W-:-:S05]  /*1000*/  IMAD R87, R87, -0xa0, RZ ;  /* 0xffffff6057577824 */ /* 0x000fca00078e02ff */
[----:B------:R-:W-:-:S14]  /*1010*/  R2UR UR4, R87 ;  /* 0x00000000570472ca */ /* 0x000fdc00000e0000 */
[----:B------:R-:W3:Y:S01]  /*1020*/  LDCU UR4, c[0x0][UR4+0x2b4] ;  /* 0x00005680040477ac */ /* 0x000ee20008000800 */
[----:B------:R-:W4:Y:S01]  /*1030*/  S2UR UR8, SR_CTAID.Y ;  /* 0x00000000000879c3 */ /* 0x000f220000002600 */
[----:B------:R-:W-:-:S05]  /*1040*/  CS2R.32 R87, SR_CgaSize ;  /* 0x0000000000577805 */ /* 0x000fca0000008a00 */
[----:B------:R-:W-:-:S05]  /*1050*/  IMAD R87, R87, -0xa0, RZ ;  /* 0xffffff6057577824 */ /* 0x000fca00078e02ff */
[----:B------:R-:W-:-:S14]  /*1060*/  R2UR UR9, R87 ;  /* 0x00000000570972ca */ /* 0x000fdc00000e0000 */
[----:B------:R-:W3:Y:S01]  /*1070*/  LDCU UR9, c[0x0][UR9+0x2a0] ;  /* 0x00005400090977ac */ /* 0x000ee20008000800 */
[----:B------:R-:W-:-:S05]  /*1080*/  CS2R.32 R87, SR_CgaSize ;  /* 0x0000000000577805 */ /* 0x000fca0000008a00 */
[----:B------:R-:W-:-:S05]  /*1090*/  IMAD R87, R87, -0xa0, RZ ;  /* 0xffffff6057577824 */ /* 0x000fca00078e02ff */
[----:B------:R-:W-:-:S14]  /*10a0*/  R2UR UR10, R87 ;  /* 0x00000000570a72ca */ /* 0x000fdc00000e0000 */
[----:B------:R-:W3:Y:S01]  /*10b0*/  LDCU UR10, c[0x0][UR10+0x2a4] ;  /* 0x000054800a0a77ac */ /* 0x000ee20008000800 */
[----:B------:R-:W3:Y:S01]  /*10c0*/  S2UR UR11, SR_CgaCtaId ;  /* 0x00000000000b79c3 */ /* 0x000ee20000008800 */
[----:B------:R-:W3:Y:S01]  /*10d0*/  LDCU UR23, c[0x0][0xb24] ;  /* 0x00016480ff1777ac */ /* 0x000ee20008000800 */
[----:B------:R-:W3:Y:S01]  /*10e0*/  LDCU UR40, c[0x0][0xb24] ;  /* 0x00016480ff2877ac */ /* 0x000ee20008000800 */
[----:B-1----:R-:W-:-:S05]  /*10f0*/  I2FP.F32.U32 R3, UR7 ;  /* 0x0000000700037c45 */ /* 0x002fca0008201000 */
[----:B------:R-:W1:Y:S01]  /*1100*/  S2UR UR36, SR_CTAID.Z ;  /* 0x00000000002479c3 */ /* 0x000e620000002700 */
[----:B------:R-:W1:Y:S01]  /*1110*/  LDCU UR26, c[0x0][0xb30] ;  /* 0x00016600ff1a77ac */ /* 0x000e620008000800 */
[----:B--2---:R-:W-:Y:S01]  /*1120*/  FMUL R3, R3, UR5 ;  /* 0x0000000503037c20 */ /* 0x004fe20008400000 */
[----:B------:R-:W-:Y:S01]  /*1130*/  UMOV UR25, UR7 ;  /* 0x0000000700197c82 */ /* 0x000fe20008000000 */
[----:B----4-:R-:W-:Y:S01]  /*1140*/  I2FP.F32.U32 R2, UR8 ;  /* 0x0000000800027c45 */ /* 0x010fe20008201000 */
[----:B------:R-:W-:-:S03]  /*1150*/  UMOV UR30, UR8 ;  /* 0x00000008001e7c82 */ /* 0x000fc60008000000 */
[----:B------:R-:W2:Y:S01]  /*1160*/  F2I.U32.TRUNC.NTZ R3, R3 ;  /* 0x0000000300037305 */ /* 0x000ea2000020f000 */
[----:B---3--:R-:W-:Y:S01]  /*1170*/  UISETP.GE.AND UP2, UPT, UR23, 0x1, UPT ;  /* 0x000000011700788c */ /* 0x008fe2000bf46270 */
[----:B------:R-:W-:Y:S01]  /*1180*/  FMUL R2, R2, UR4 ;  /* 0x0000000402027c20 */ /* 0x000fe20008400000 */
[----:B------:R-:W-:-:S05]  /*1190*/  USHF.L.U32 UR28, UR11, 0xb, URZ ;  /* 0x0000000b0b1c7899 */ /* 0x000fca00080006ff */
[----:B------:R-:W3:Y:S01]  /*11a0*/  F2I.U32.TRUNC.NTZ R2, R2 ;  /* 0x0000000200027305 */ /* 0x000ee2000020f000 */
[----:B--2---:R-:W-:Y:S02]  /*11b0*/  R2UR UR4, R3 ;  /* 0x00000000030472ca */ /* 0x004fe400000e0000 */
[----:B---3--:R-:W-:Y:S02]  /*11c0*/  R2UR UR6, R2 ;  /* 0x00000000020672ca */ /* 0x008fe400000e0000 */
[----:B------:R-:W-:-:S09]  /*11d0*/  PRMT R2, RZ, 0x7610, R2 ;  /* 0x00007610ff027816 */ /* 0x000fd20000000002 */
[----:B------:R-:W-:-:S04]  /*11e0*/  UIADD3 UR5, UPT, UPT, -UR4, URZ, URZ ;  /* 0x000000ff04057290 */ /* 0x000fc8000fffe1ff */
[----:B------:R-:W-:Y:S02]  /*11f0*/  UIMAD UR5, UR9, UR5, UR7 ;  /* 0x00000005090572a4 */ /* 0x000fe4000f8e0207 */
[----:B------:R-:W-:-:S04]  /*1200*/  UIADD3 UR4, UPT, UPT, -UR6, URZ, URZ ;  /* 0x000000ff06047290 */ /* 0x000fc8000fffe1ff */
[----:B------:R-:W-:Y:S01]  /*1210*/  IMAD.U32 R87, RZ, RZ, UR5 ;  /* 0x00000005ff577e24 */ /* 0x000fe2000f8e00ff */
[----:B------:R-:W-:-:S06]  /*1220*/  UIMAD UR4, UR10, UR4, UR8 ;  /* 0x000000040a0472a4 */ /* 0x000fcc000f8e0208 */
[----:B------:R-:W-:Y:S01]  /*1230*/  IMAD.U32 R86, RZ, RZ, UR4 ;  /* 0x00000004ff567e24 */ /* 0x000fe2000f8e00ff */
[----:B-1----:R-:W-:Y:S06]  /*1240*/  BRA.U UP4, `(.L_x_18) ;  /* 0x00000001042c7547 */ /* 0x002fec000b800000 */
[----:B------:R-:W-:Y:S02]  /*1250*/  R2UR UR5, R86 ;  /* 0x00000000560572ca */ /* 0x000fe400000e0000 */
[----:B------:R-:W-:-:S11]  /*1260*/  R2UR UR4, R87 ;  /* 0x00000000570472ca */ /* 0x000fd600000e0000 */
[----:B------:R-:W-:Y:S02]  /*1270*/  UISETP.NE.AND UP0, UPT, UR5, URZ, UPT ;  /* 0x000000ff0500728c */ /* 0x000fe4000bf05270 */
[----:B------:R-:W-:Y:S02]  /*1280*/  UISETP.NE.AND UP1, UPT, UR5, 0x1, UPT ;  /* 0x000000010500788c */ /* 0x000fe4000bf25270 */
[----:B------:R-:W-:-:S04]  /*1290*/  UISETP.EQ.OR UP0, UPT, UR4, URZ, !UP0 ;  /* 0x000000ff0400728c */ /* 0x000fc8000c702670 */
[----:B------:R-:W-:Y:S02]  /*12a0*/  USEL UR5, URZ, 0x1, !UP0 ;  /* 0x00000001ff057887 */ /* 0x000fe4000c000000 */
[----:B------:R-:W-:Y:S02]  /*12b0*/  UISETP.NE.AND UP0, UPT, UR4, URZ, UPT ;  /* 0x000000ff0400728c */ /* 0x000fe4000bf05270 */
[----:B------:R-:W-:-:S04]  /*12c0*/  USEL UR4, URZ, 0x2, UP1 ;  /* 0x00000002ff047887 */ /* 0x000fc80008800000 */
[----:B------:R-:W-:-:S04]  /*12d0*/  USEL UR4, UR4, 0x2, UP0 ;  /* 0x0000000204047887 */ /* 0x000fc80008000000 */
[----:B------:R-:W-:-:S06]  /*12e0*/  UIADD3 UR4, UPT, UPT, UR5, UR4, URZ ;  /* 0x0000000405047290 */ /* 0x000fcc000fffe0ff */
[----:B------:R-:W-:Y:S02]  /*12f0*/  IMAD.U32 R2, RZ, RZ, UR4 ;  /* 0x00000004ff027e24 */ /* 0x000fe4000f8e00ff */
.L_x_18:
[----:B------:R-:W-:Y:S05]  /*1300*/  BRA.U !UP2, `(.L_x_19) ;  /* 0x000000010ad47547 */ /* 0x000fea000b800000 */
[----:B------:R-:W1:Y:S01]  /*1310*/  LDCU.128 UR12, c[0x0][0xb10] ;  /* 0x00016200ff0c77ac */ /* 0x000e620008000c00 */
[----:B------:R-:W2:Y:S01]  /*1320*/  LDCU UR6, c[0x0][0x370] ;  /* 0x00006e00ff0677ac */ /* 0x000ea20008000800 */
[----:B------:R-:W3:Y:S01]  /*1330*/  LDCU UR5, c[0x0][0x374] ;  /* 0x00006e80ff0577ac */ /* 0x000ee20008000800 */
[----:B------:R-:W4:Y:S01]  /*1340*/  LDCU UR24, c[0x0][0xb0c] ;  /* 0x00016180ff1877ac */ /* 0x000f220008000800 */
[----:B------:R-:W4:Y:S01]  /*1350*/  LDCU UR4, c[0x0][0xb20] ;  /* 0x00016400ff0477ac */ /* 0x000f220008000800 */
[----:B------:R-:W4:Y:S01]  /*1360*/  LDCU.64 UR8, c[0x0][0xb28] ;  /* 0x00016500ff0877ac */ /* 0x000f220008000a00 */
[----:B-1----:R-:W-:Y:S02]  /*1370*/  UISETP.NE.AND UP0, UPT, UR14, 0x1, UPT ;  /* 0x000000010e00788c */ /* 0x002fe4000bf05270 */
[----:B---3--:R-:W-:Y:S02]  /*1380*/  UIMAD.WIDE.U32 UR10, UR5, UR15, URZ ;  /* 0x0000000f050a72a5 */ /* 0x008fe4000f8e00ff */
[----:B--2---:R-:W-:-:S02]  /*1390*/  UIMAD.WIDE.U32 UR18, UR6, UR12, URZ ;  /* 0x0000000c061272a5 */ /* 0x004fc4000f8e00ff */
[----:B----4-:R-:W-:Y:S02]  /*13a0*/  UISETP.NE.AND UP1, UPT, UR24, 0x1, UPT ;  /* 0x000000011800788c */ /* 0x010fe4000bf25270 */
[----:B------:R-:W-:Y:S01]  /*13b0*/  UISETP.NE.AND UP2, UPT, UR23, 0x1, UPT ;  /* 0x000000011700788c */ /* 0x000fe2000bf45270 */
[----:B------:R-:W-:Y:S02]  /*13c0*/  UMOV UR10, UR11 ;  /* 0x0000000b000a7c82 */ /* 0x000fe40008000000 */
[----:B------:R-:W-:Y:S01]  /*13d0*/  UMOV UR18, UR19 ;  /* 0x0000001300127c82 */ /* 0x000fe20008000000 */
[----:B------:R-:W-:Y:S02]  /*13e0*/  @UP0 USHF.R.U32.HI UR5, URZ, UR4, UR10 ;  /* 0x00000004ff050299 */ /* 0x000fe4000801160a */
[----:B------:R-:W-:Y:S02]  /*13f0*/  UIMAD.WIDE.U32 UR20, UR30, UR15, URZ ;  /* 0x0000000f1e1472a5 */ /* 0x000fe4000f8e00ff */
[----:B------:R-:W-:-:S02]  /*1400*/  UIMAD.WIDE.U32 UR10, UR5, UR8, URZ ;  /* 0x00000008050a72a5 */ /* 0x000fc4000f8e00ff */
[----:B------:R-:W-:Y:S02]  /*1410*/  @UP1 USHF.R.U32.HI UR6, URZ, UR13, UR18 ;  /* 0x0000000dff061299 */ /* 0x000fe40008011612 */
[----:B------:R-:W-:Y:S02]  /*1420*/  UIMAD.WIDE.U32 UR16, UR25, UR12, URZ ;  /* 0x0000000c191072a5 */ /* 0x000fe4000f8e00ff */
[----:B------:R-:W-:Y:S01]  /*1430*/  UIMAD.WIDE.U32 UR18, UR6, UR8, URZ ;  /* 0x00000008061272a5 */ /* 0x000fe2000f8e00ff */
[----:B------:R-:W-:Y:S01]  /*1440*/  UMOV UR20, UR21 ;  /* 0x0000001500147c82 */ /* 0x000fe20008000000 */
[----:B------:R-:W-:Y:S01]  /*1450*/  UMOV UR10, UR11 ;  /* 0x0000000b000a7c82 */ /* 0x000fe20008000000 */
[----:B------:R-:W-:Y:S02]  /*1460*/  USHF.R.U32.HI UR20, URZ, UR4, UR20 ;  /* 0x00000004ff147299 */ /* 0x000fe40008011614 */
[----:B------:R-:W-:Y:S02]  /*1470*/  @UP2 USHF.R.U32.HI UR5, URZ, UR9, UR10 ;  /* 0x00000009ff052299 */ /* 0x000fe4000801160a */
[----:B------:R-:W-:Y:S01]  /*1480*/  UMOV UR7, UR19 ;  /* 0x0000001300077c82 */ /* 0x000fe20008000000 */
[----:B------:R-:W-:Y:S01]  /*1490*/  UMOV UR16, UR17 ;  /* 0x0000001100107c82 */ /* 0x000fe20008000000 */
[----:B------:R-:W-:-:S02]  /*14a0*/  @UP2 USHF.R.U32.HI UR6, URZ, UR9, UR7 ;  /* 0x00000009ff062299 */ /* 0x000fc40008011607 */
[----:B------:R-:W-:Y:S02]  /*14b0*/  USHF.R.U32.HI UR16, URZ, UR13, UR16 ;  /* 0x0000000dff107299 */ /* 0x000fe40008011610 */
[----:B------:R-:W-:Y:S02]  /*14c0*/  USEL UR4, UR30, UR20, !UP0 ;  /* 0x000000141e047287 */ /* 0x000fe4000c000000 */
[----:B------:R-:W-:Y:S02]  /*14d0*/  UIMAD UR7, UR5, UR23, URZ ;  /* 0x00000017050772a4 */ /* 0x000fe4000f8e02ff */
[----:B------:R-:W-:Y:S02]  /*14e0*/  USEL UR5, UR25, UR16, !UP1 ;  /* 0x0000001019057287 */ /* 0x000fe4000c800000 */
[----:B------:R-:W-:Y:S02]  /*14f0*/  UIMAD UR12, UR6, UR23, URZ ;  /* 0x00000017060c72a4 */ /* 0x000fe4000f8e02ff */
[----:B------:R-:W-:-:S02]  /*1500*/  UISETP.GE.AND UP0, UPT, UR4, UR7, UPT ;  /* 0x000000070400728c */ /* 0x000fc4000bf06270 */
[----:B------:R-:W-:Y:S02]  /*1510*/  UIMAD.WIDE.U32 UR10, UR4, UR8, URZ ;  /* 0x00000008040a72a5 */ /* 0x000fe4000f8e00ff */
[----:B------:R-:W-:Y:S02]  /*1520*/  UISETP.GE.OR UP0, UPT, UR5, UR12, UP0 ;  /* 0x0000000c0500728c */ /* 0x000fe40008706670 */
[----:B------:R-:W-:Y:S02]  /*1530*/  UIMAD.WIDE.U32 UR12, UR5, UR8, URZ ;  /* 0x00000008050c72a5 */ /* 0x000fe4000f8e00ff */
[----:B------:R-:W-:Y:S01]  /*1540*/  UIADD3 UR10, UPT, UPT, -UR4, URZ, URZ ;  /* 0x000000ff040a7290 */ /* 0x000fe2000fffe1ff */
[----:B------:R-:W-:Y:S01]  /*1550*/  UMOV UR8, UR11 ;  /* 0x0000000b00087c82 */ /* 0x000fe20008000000 */
[----:B------:R-:W-:Y:S02]  /*1560*/  UIADD3 UR11, UPT, UPT, -UR5, URZ, URZ ;  /* 0x000000ff050b7290 */ /* 0x000fe4000fffe1ff */
[----:B------:R-:W-:-:S03]  /*1570*/  USHF.R.U32.HI UR8, URZ, UR9, UR8 ;  /* 0x00000009ff087299 */ /* 0x000fc60008011608 */
[----:B------:R-:W-:Y:S01]  /*1580*/  @!UP0 UMOV UR7, UR13 ;  /* 0x0000000d00078c82 */ /* 0x000fe20008000000 */
[----:B------:R-:W-:Y:S02]  /*1590*/  UIMAD UR30, UR14, UR10, UR30 ;  /* 0x0000000a0e1e72a4 */ /* 0x000fe4000f8e021e */
[----:B------:R-:W-:Y:S02]  /*15a0*/  USEL UR8, UR4, UR8, !UP2 ;  /* 0x0000000804087287 */ /* 0x000fe4000d000000 */
[----:B------:R-:W-:Y:S02]  /*15b0*/  @!UP0 USHF.R.U32.HI UR7, URZ, UR9, UR7 ;  /* 0x00000009ff078299 */ /* 0x000fe40008011607 */
[----:B------:R-:W-:Y:S02]  /*15c0*/  UIADD3 UR9, UPT, UPT, -UR8, URZ, URZ ;  /* 0x000000ff08097290 */ /* 0x000fe4000fffe1ff */
[----:B------:R-:W-:Y:S02]  /*15d0*/  @!UP0 USEL UR7, UR5, UR7, !UP2 ;  /* 0x0000000705078287 */ /* 0x000fe4000d000000 */
[----:B------:R-:W-:-:S02]  /*15e0*/  UIMAD UR9, UR23, UR9, UR4 ;  /* 0x00000009170972a4 */ /* 0x000fc4000f8e0204 */
[----:B------:R-:W-:Y:S02]  /*15f0*/  @!UP0 UIADD3 UR8, UPT, UPT, UR8, -UR7, URZ ;  /* 0x8000000708088290 */ /* 0x000fe4000fffe0ff */
[----:B------:R-:W-:Y:S02]  /*1600*/  @!UP0 UIMAD UR6, UR9, UR6, UR7 ;  /* 0x00000006090682a4 */ /* 0x000fe4000f8e0207 */
[----:B------:R-:W-:Y:S02]  /*1610*/  @!UP0 UIMAD UR4, UR8, UR23, UR5 ;  /* 0x00000017080482a4 */ /* 0x000fe4000f8e0205 */
[----:B------:R-:W-:Y:S02]  /*1620*/  UIMAD UR25, UR24, UR11, UR25 ;  /* 0x0000000b181972a4 */ /* 0x000fe4000f8e0219 */
[----:B------:R-:W-:Y:S01]  /*1630*/  UIMAD UR30, UR4, UR14, UR30 ;  /* 0x0000000e041e72a4 */ /* 0x000fe2000f8e021e */
[----:B------:R-:W-:Y:S02]  /*1640*/  @!UP0 UMOV UR5, UR6 ;  /* 0x0000000600058c82 */ /* 0x000fe40008000000 */
[----:B------:R-:W-:-:S12]  /*1650*/  UIMAD UR25, UR5, UR24, UR25 ;  /* 0x00000018051972a4 */ /* 0x000fd8000f8e0219 */
.L_x_19:
[----:B------:R-:W-:Y:S02]  /*1660*/  UISETP.NE.AND UP1, UPT, UR26, 0x1, UPT ;  /* 0x000000011a00788c */ /* 0x000fe4000bf25270 */
[----:B------:R-:W-:Y:S02]  /*1670*/  UISETP.NE.AND UP0, UPT, UR22, 0x2, UPT ;  /* 0x000000021600788c */ /* 0x000fe4000bf05270 */
[----:B------:R-:W-:-:S05]  /*1680*/  ULOP3.LUT UR28, UR28, 0x800, URZ, 0xc0, !UPT ;  /* 0x000008001c1c7892 */ /* 0x000fca000f8ec0ff */
[----:B------:R-:W-:Y:S07]  /*1690*/  BRA.U UP1, `(.L_x_20) ;  /* 0x0000000101447547 */ /* 0x000fee000b800000 */
[----:B------:R-:W1:Y:S01]  /*16a0*/  LDCU.128 UR8, c[0x0][0xb10] ;  /* 0x00016200ff0877ac */ /* 0x000e620008000c00 */
[----:B------:R-:W2:Y:S01]  /*16b0*/  LDCU UR12, c[0x0][0xb0c] ;  /* 0x00016180ff0c77ac */ /* 0x000ea20008000800 */
[----:B------:R-:W3:Y:S01]  /*16c0*/  LDCU UR13, c[0x0][0xb20] ;  /* 0x00016400ff0d77ac */ /* 0x000ee20008000800 */
[----:B-1----:R-:W-:Y:S02]  /*16d0*/  UIMAD.WIDE.U32 UR6, UR25, UR8, URZ ;  /* 0x00000008190672a5 */ /* 0x002fe4000f8e00ff */
[----:B------:R-:W-:Y:S02]  /*16e0*/  UIMAD.WIDE.U32 UR4, UR30, UR11, URZ ;  /* 0x0000000b1e0472a5 */ /* 0x000fe4000f8e00ff */
[----:B--2---:R-:W-:Y:S02]  /*16f0*/  UISETP.NE.AND UP2, UPT, UR12, 0x1, UPT ;  /* 0x000000010c00788c */ /* 0x004fe4000bf45270 */
[----:B------:R-:W-:Y:S01]  /*1700*/  UISETP.NE.AND UP1, UPT, UR10, 0x1, UPT ;  /* 0x000000010a00788c */ /* 0x000fe2000bf25270 */
[----:B------:R-:W-:-:S02]  /*1710*/  UMOV UR6, UR7 ;  /* 0x0000000700067c82 */ /* 0x000fc40008000000 */
[----:B------:R-:W-:Y:S01]  /*1720*/  UMOV UR4, UR5 ;  /* 0x0000000500047c82 */ /* 0x000fe20008000000 */
[----:B------:R-:W-:Y:S02]  /*1730*/  USHF.R.U32.HI UR6, URZ, UR9, UR6 ;  /* 0x00000009ff067299 */ /* 0x000fe40008011606 */
[----:B---3--:R-:W-:Y:S02]  /*1740*/  USHF.R.U32.HI UR4, URZ, UR13, UR4 ;  /* 0x0000000dff047299 */ /* 0x008fe40008011604 */
[----:B------:R-:W-:Y:S02]  /*1750*/  USEL UR5, UR25, UR6, !UP2 ;  /* 0x0000000619057287 */ /* 0x000fe4000d000000 */
[----:B------:R-:W-:-:S04]  /*1760*/  USEL UR4, UR30, UR4, !UP1 ;  /* 0x000000041e047287 */ /* 0x000fc8000c800000 */
[----:B------:R-:W-:Y:S02]  /*1770*/  UIADD3 UR6, UPT, UPT, UR5, -UR4, URZ ;  /* 0x8000000405067290 */ /* 0x000fe4000fffe0ff */
[----:B------:R-:W-:Y:S02]  /*1780*/  UIADD3 UR4, UPT, UPT, -UR5, UR4, URZ ;  /* 0x0000000405047290 */ /* 0x000fe4000fffe1ff */
[----:B------:R-:W-:Y:S02]  /*1790*/  UIMAD UR30, UR6, UR10, UR30 ;  /* 0x0000000a061e72a4 */ /* 0x000fe4000f8e021e */
[----:B------:R-:W-:-:S12]  /*17a0*/  UIMAD UR25, UR4, UR12, UR25 ;  /* 0x0000000c041972a4 */ /* 0x000fd8000f8e0219 */
.L_x_20:
[----:B------:R-:W-:Y:S05]  /*17b0*/  BRA.U !UP5, `(.L_x_21) ;  /* 0x000000010d0c7547 */ /* 0x000fea000b800000 */
[----:B------:R-:W-:Y:S01]  /*17c0*/  UCGABAR_WAIT ;  /* 0x0000000000007dc7 */ /* 0x000fe20008000000 */
[----:B------:R-:W-:Y:S01]  /*17d0*/  CCTL.IVALL ;  /* 0x00000000ff00798f */ /* 0x000fe20002000000 */
[----:B------:R-:W-:Y:S05]  /*17e0*/  BRA `(.L_x_22) ;  /* 0x0000000000047947 */ /* 0x000fea0003800000 */
.L_x_21:
[----:B------:R-:W-:Y:S06]  /*17f0*/  BAR.SYNC.DEFER_BLOCKING 0x0 ;  /* 0x0000000000007b1d */ /* 0x000fec0000010000 */
.L_x_22:
[----:B------:R-:W-:Y:S05]  /*1800*/  BRA.U UP0, `(.L_x_23) ;  /* 0x0000001900747547 */ /* 0x000fea000b800000 */
[----:B------:R-:W1:Y:S01]  /*1810*/  LDCU UR6, c[0x0][0x38c] ;  /* 0x00007180ff0677ac */ /* 0x000e620008000800 */
[----:B------:R-:W2:Y:S01]  /*1820*/  S2UR UR7, SR_CgaCtaId ;  /* 0x00000000000779c3 */ /* 0x000ea20000008800 */
[----:B------:R-:W-:Y:S01]  /*1830*/  PLOP3.LUT P1, PT, PT, PT, UP3, 0x80, 0x8 ;  /* 0x000000000008781c */ /* 0x000fe20003f2f038 */
[----:B------:R-:W-:Y:S01]  /*1840*/  IMAD.MOV.U32 R12, RZ, RZ, 0x1 ;  /* 0x00000001ff0c7424 */ /* 0x000fe200078e00ff */
[----:B------:R-:W-:Y:S01]  /*1850*/  UMOV UR13, 0x400 ;  /* 0x00000400000d7882 */ /* 0x000fe20000000000 */
[----:B------:R-:W-:Y:S01]  /*1860*/  UISETP.NE.AND UP1, UPT, UR22, URZ, UPT ;  /* 0x000000ff1600728c */ /* 0x000fe2000bf25270 */
[----:B------:R-:W-:Y:S02]  /*1870*/  ISETP.EQ.OR P2, PT, R0, RZ, P3 ;  /* 0x000000ff0000720c */ /* 0x000fe40001f42670 */
[----:B------:R-:W-:Y:S02]  /*1880*/  CS2R R10, SRZ ;  /* 0x00000000000a7805 */ /* 0x000fe4000001ff00 */
[----:B------:R-:W-:Y:S01]  /*1890*/  PLOP3.LUT P1, PT, P1, PT, PT, 0x8, 0x80 ;  /* 0x000000000080781c */ /* 0x000fe20000f2e170 */
[----:B------:R-:W-:Y:S01]  /*18a0*/  IMAD.MOV.U32 R9, RZ, RZ, RZ ;  /* 0x000000ffff097224 */ /* 0x000fe200078e00ff */
[----:B------:R-:W3:Y:S01]  /*18b0*/  LDCU UR41, c[0x0][0x370] ;  /* 0x00006e00ff2977ac */ /* 0x000ee20008000800 */
[----:B------:R-:W-:Y:S01]  /*18c0*/  IMAD.MOV.U32 R8, RZ, RZ, 0x1 ;  /* 0x00000001ff087424 */ /* 0x000fe200078e00ff */
[----:B------:R-:W4:Y:S01]  /*18d0*/  LDCU.64 UR26, c[0x0][0x348] ;  /* 0x00006900ff1a77ac */ /* 0x000f220008000a00 */
[----:B-1----:R-:W-:-:S02]  /*18e0*/  UIADD3 UR5, UPT, UPT, UR6, 0x1f, URZ ;  /* 0x0000001f06057890 */ /* 0x002fc4000fffe0ff */
[----:B------:R-:W-:Y:S02]  /*18f0*/  USHF.R.U32.HI UR45, URZ, 0x5, UR28 ;  /* 0x00000005ff2d7899 */ /* 0x000fe4000801161c */
[----:B------:R-:W-:Y:S02]  /*1900*/  USHF.R.S32.HI UR4, URZ, 0x1f, UR5 ;  /* 0x0000001fff047899 */ /* 0x000fe40008011405 */
[----:B------:R-:W-:Y:S02]  /*1910*/  UIADD3 UR46, UPT, UPT, UR6, 0x3e, URZ ;  /* 0x0000003e062e7890 */ /* 0x000fe4000fffe0ff */
[----:B------:R-:W-:Y:S02]  /*1920*/  ULEA.HI UR4, UR4, UR5, URZ, 0x5 ;  /* 0x0000000504047291 */ /* 0x000fe4000f8f28ff */
[----:B------:R-:W-:Y:S02]  /*1930*/  UIADD3 UR5, UPT, UPT, UR6, -0x1, URZ ;  /* 0xffffffff06057890 */ /* 0x000fe4000fffe0ff */
[----:B------:R-:W-:-:S02]  /*1940*/  USHF.R.S32.HI UR43, URZ, 0x5, UR4 ;  /* 0x00000005ff2b7899 */ /* 0x000fc40008011404 */
[----:B------:R-:W-:Y:S02]  /*1950*/  UISETP.GE.U32.AND UP2, UPT, UR5, -0x3f, UPT ;  /* 0xffffffc10500788c */ /* 0x000fe4000bf46070 */
[----:B------:R-:W-:Y:S02]  /*1960*/  UISETP.LT.U32.AND UP0, UPT, UR43, 0x10, UPT ;  /* 0x000000102b00788c */ /* 0x000fe4000bf01070 */
[----:B--2---:R-:W-:Y:S02]  /*1970*/  ULEA UR13, UR7, UR13, 0x18 ;  /* 0x0000000d070d7291 */ /* 0x004fe4000f8ec0ff */
[----:B------:R-:W-:Y:S02]  /*1980*/  USEL UR42, UR43, 0x10, UP0 ;  /* 0x000000102b2a7887 */ /* 0x000fe40008000000 */
[----:B------:R-:W-:Y:S02]  /*1990*/  ULEA UR29, UR28, UR13, 0x1 ;  /* 0x0000000d1c1d7291 */ /* 0x000fe4000f8e08ff */
[----:B------:R-:W-:-:S02]  /*19a0*/  UIADD3 UR21, UPT, UPT, UR42, -0x1, URZ ;  /* 0xffffffff2a157890 */ /* 0x000fc4000fffe0ff */
[----:B------:R-:W-:Y:S01]  /*19b0*/  @UP2 UIADD3 UR21, UPT, UPT, UR42, URZ, URZ ;  /* 0x000000ff2a152290 */ /* 0x000fe2000fffe0ff */
[----:B------:R-:W1:Y:S01]  /*19c0*/  LDCU UR39, c[0x0][0x374] ;  /* 0x00006e80ff2777ac */ /* 0x000e620008000800 */
[----:B------:R-:W-:Y:S02]  /*19d0*/  USEL UR24, UR37, 0x2, UP1 ;  /* 0x0000000225187887 */ /* 0x000fe40008800000 */
[----:B------:R-:W-:Y:S02]  /*19e0*/  UIADD3 UR29, UPT, UPT, UR29, 0x6400, URZ ;  /* 0x000064001d1d7890 */ /* 0x000fe4000fffe0ff */
[----:B------:R-:W-:Y:S02]  /*19f0*/  UIADD3 UR44, UPT, UPT, UR43, -UR42, URZ ;  /* 0x8000002a2b2c7290 */ /* 0x000fe4000fffe0ff */
[----:B------:R-:W-:Y:S01]  /*1a00*/  UIADD3 UR21, UPT, UPT, UR21, 0x1, URZ ;  /* 0x0000000115157890 */ /* 0x000fe2000fffe0ff */
[----:B---34-:R-:W-:-:S11]  /*1a10*/  UMOV UR5, URZ ;  /* 0x000000ff00057c82 */ /* 0x018fd60008000000 */
.L_x_43:
[----:B------:R-:W2:Y:S02]  /*1a20*/  S2UR UR4, SR_CgaCtaId ;  /* 0x00000000000479c3 */ /* 0x000ea40000008800 */
[----:B--2---:R-:W-:-:S09]  /*1a30*/  UISETP.NE.AND UP0, UPT, UR4, URZ, UPT ;  /* 0x000000ff0400728c */ /* 0x004fd2000bf05270 */
[----:B-1----:R-:W-:Y:S05]  /*1a40*/  BRA.U UP0, `(.L_x_24) ;  /* 0x0000000100287547 */ /* 0x002fea000b800000 */
[----:B------:R-:W-:Y:S02]  /*1a50*/  LEA R0, R9, UR13, 0x3 ;  /* 0x0000000d09007c11 */ /* 0x000fe4000f8e18ff */
[----:B------:R-:W-:-:S04]  /*1a60*/  SHF.L.U32 R3, R8, 0x1f, RZ ;  /* 0x0000001f08037819 */ /* 0x000fc800000006ff */
[----:B------:R-:W2:Y:S02]  /*1a70*/  SYNCS.PHASECHK.TRANS64.TRYWAIT P0, [R0+URZ+0x1b0], R3 ;  /* 0x0001b003000075a7 */ /* 0x000ea400080011ff */
[----:B--2---:R-:W-:Y:S05]  /*1a80*/  @!P0 BRA `(.L_x_25) ;  /* 0x0000006800688947 */ /* 0x004fea0003800000 */
.L_x_135:
[----:B------:R3:W-:Y:S01]  /*1a90*/  SYNCS.ARRIVE.TRANS64.A1T0 RZ, [R0+URZ+0x1a0], RZ ;  /* 0x0001a0ff00ff79a7 */ /* 0x0007e200081000ff */
[----:B------:R-:W-:-:S05]  /*1aa0*/  VIADD R9, R9, 0x1 ;  /* 0x0000000109097836 */ /* 0x000fca0000000000 */
[----:B------:R-:W-:-:S04]  /*1ab0*/  ISETP.NE.AND P0, PT, R9, 0x2, PT ;  /* 0x000000020900780c */ /* 0x000fc80003f05270 */
[----:B--2---:R-:W-:Y:S02]  /*1ac0*/  SEL R3, RZ, 0x1, P0 ;  /* 0x00000001ff037807 */ /* 0x004fe40000000000 */
[----:B------:R-:W-:Y:S02]  /*1ad0*/  SEL R9, R9, RZ, P0 ;  /* 0x000000ff09097207 */ /* 0x000fe40000000000 */
[----:B------:R-:W-:-:S07]  /*1ae0*/  LOP3.LUT R8, R8, R3, RZ, 0x3c, !PT ;  /* 0x0000000308087212 */ /* 0x000fce00078e3cff */
.L_x_24:
[----:B------:R-:W-:Y:S01]  /*1af0*/  ULEA UR4, UR5, UR13, 0x3 ;  /* 0x0000000d05047291 */ /* 0x000fe2000f8e18ff */
[----:B---3--:R-:W-:Y:S01]  /*1b00*/  SHF.L.U32 R0, R12, 0x1f, RZ ;  /* 0x0000001f0c007819 */ /* 0x008fe200000006ff */
[----:B------:R-:W-:Y:S02]  /*1b10*/  UISETP.GE.U32.AND UP0, UPT, UR46, 0x3f, UPT ;  /* 0x0000003f2e00788c */ /* 0x000fe4000bf06070 */
[----:B------:R-:W-:Y:S02]  /*1b20*/  USHF.L.U32 UR11, UR30, 0x6, URZ ;  /* 0x000000061e0b7899 */ /* 0x000fe400080006ff */
[----:B------:R-:W-:Y:S01]  /*1b30*/  ULEA UR35, UR25, UR45, 0x7 ;  /* 0x0000002d19237291 */ /* 0x000fe2000f8e38ff */
[----:B------:R-:W-:Y:S02]  /*1b40*/  UMOV UR7, URZ ;  /* 0x000000ff00077c82 */ /* 0x000fe40008000000 */
[----:B------:R2:W3:Y:S02]  /*1b50*/  SYNCS.PHASECHK.TRANS64.TRYWAIT P0, [UR4+0x80], R0 ;  /* 0x00008000ff0075a7 */ /* 0x0004e40008001104 */
[----:B------:R-:W-:Y:S07]  /*1b60*/  BRA.U !UP0, `(.L_x_26) ;  /* 0x0000000108c07547 */ /* 0x000fee000b800000 */
[----:B------:R-:W-:Y:S01]  /*1b70*/  UMOV UR6, URZ ;  /* 0x000000ff00067c82 */ /* 0x000fe20008000000 */
[----:B------:R-:W-:-:S05]  /*1b80*/  UMOV UR4, UR5 ;  /* 0x0000000500047c82 */ /* 0x000fca0008000000 */
.L_x_32:
[----:B------:R-:W-:Y:S01]  /*1b90*/  ULEA UR33, UR4, UR13, 0x3 ;  /* 0x0000000d04217291 */ /* 0x000fe2000f8e18ff */
[----:B---3--:R-:W-:Y:S01]  /*1ba0*/  @!P3 MOV R2, 0x3000 ;  /* 0x000030000002b802 */ /* 0x008fe20000000f00 */
[----:B-1-3--:R-:W-:Y:S10]  /*1bb0*/  @P0 BRA `(.L_x_27) ;  /* 0x00000000000c0947 */ /* 0x00aff40003800000 */
[----:B------:R-:W-:-:S04]  /*1bc0*/  SHF.L.U32 R3, R12, 0x1f, RZ ;  /* 0x0000001f0c037819 */ /* 0x000fc800000006ff */
[----:B------:R-:W3:Y:S02]  /*1bd0*/  SYNCS.PHASECHK.TRANS64.TRYWAIT P0, [UR33+0x80], R3 ;  /* 0x00008003ff0075a7 */ /* 0x000ee40008001121 */
[----:B---3--:R-:W-:Y:S05]  /*1be0*/  @!P0 BRA `(.L_x_28) ;  /* 0x0000006800248947 */ /* 0x008fea0003800000 */
.L_x_27:
[----:B------:R3:W-:Y:S01]  /*1bf0*/  @!P3 SYNCS.ARRIVE.TRANS64 RZ, [UR33], R2 ;  /* 0x00000002ffffb9a7 */ /* 0x0007e20008000021 */
[----:B------:R-:W-:-:S04]  /*1c00*/  ULOP3.LUT UR5, UR24, 0x2, URZ, 0xfc, !UPT ;  /* 0x0000000218057892 */ /* 0x000fc8000f8efcff */
[----:B------:R-:W-:-:S09]  /*1c10*/  UISETP.NE.AND UP0, UPT, UR5, 0x2, UPT ;  /* 0x000000020500788c */ /* 0x000fd2000bf05270 */
[----:B------:R-:W-:Y:S05]  /*1c20*/  BRA.U UP0, `(.L_x_29) ;  /* 0x0000000100047547 */ /* 0x000fea000b800000 */
[----:B-1----:R-:W-:Y:S05]  /*1c30*/  BPT.TRAP 0x1 ;  /* 0x000000040000795c */ /* 0x002fea0000300000 */
.L_x_29:
[----:B------:R-:W-:Y:S04]  /*1c40*/  BSSY.RECONVERGENT B0, `(.L_x_30) ;  /* 0x0000003000007945 */ /* 0x000fe80003800200 */
[----:B------:R-:W-:Y:S05]  /*1c50*/  @P2 BRA `(.L_x_31) ;  /* 0x0000000000042947 */ /* 0x000fea0003800000 */
[----:B-1----:R-:W-:Y:S05]  /*1c60*/  BPT.TRAP 0x1 ;  /* 0x000000040000795c */ /* 0x002fea0000300000 */
.L_x_31:
[----:B-1----:R-:W-:Y:S05]  /*1c70*/  BSYNC.RECONVERGENT B0 ;  /* 0x0000000000007941 */ /* 0x002fea0003800200 */
.L_x_30:
[----:B------:R-:W-:Y:S02]  /*1c80*/  UIADD3 UR5, UPT, UPT, UR4, 0x1, URZ ;  /* 0x0000000104057890 */ /* 0x000fe4000fffe0ff */
[----:B------:R-:W-:Y:S02]  /*1c90*/  UIADD3 UR16, UP1, UPT, UR26, 0x80, URZ ;  /* 0x000000801a107890 */ /* 0x000fe4000ff3e0ff */
[----:B------:R-:W-:Y:S02]  /*1ca0*/  UISETP.NE.AND UP0, UPT, UR5, 0x10, UPT ;  /* 0x000000100500788c */ /* 0x000fe4000bf05270 */
[----:B------:R-:W-:Y:S02]  /*1cb0*/  USHF.L.U32 UR34, UR6, 0x5, URZ ;  /* 0x0000000506227899 */ /* 0x000fe400080006ff */
[----:B------:R-:W-:Y:S02]  /*1cc0*/  USEL UR8, URZ, 0x1, UP0 ;  /* 0x00000001ff087887 */ /* 0x000fe40008000000 */
[----:B------:R-:W-:-:S02]  /*1cd0*/  USEL UR5, UR5, URZ, UP0 ;  /* 0x000000ff05057287 */ /* 0x000fc40008000000 */
[----:B------:R-:W-:Y:S02]  /*1ce0*/  UIADD3 UR14, UP0, UPT, UR26, 0x180, URZ ;  /* 0x000001801a0e7890 */ /* 0x000fe4000ff1e0ff */
[----:B------:R-:W-:Y:S01]  /*1cf0*/  LOP3.LUT R12, R12, UR8, RZ, 0x3c, !PT ;  /* 0x000000080c0c7c12 */ /* 0x000fe2000f8e3cff */
[----:B------:R-:W-:Y:S02]  /*1d00*/  USHF.L.U32 UR8, UR4, 0xc, URZ ;  /* 0x0000000c04087899 */ /* 0x000fe400080006ff */
[----:B------:R-:W-:Y:S01]  /*1d10*/  ULEA UR7, UR5, UR13, 0x3 ;  /* 0x0000000d05077291 */ /* 0x000fe2000f8e18ff */
[----:B--2---:R-:W-:Y:S01]  /*1d20*/  SHF.L.U32 R0, R12, 0x1f, RZ ;  /* 0x0000001f0c007819 */ /* 0x004fe200000006ff */
[----:B------:R-:W-:Y:S02]  /*1d30*/  ULOP3.LUT UR4, UR8, UR28, URZ, 0xfc, !UPT ;  /* 0x0000001c08047292 */ /* 0x000fe4000f8efcff */
[----:B------:R-:W-:Y:S02]  /*1d40*/  UIADD3.X UR17, UPT, UPT, URZ, UR27, URZ, UP1, !UPT ;  /* 0x0000001bff117290 */ /* 0x000fe40008ffe4ff */
[----:B------:R-:W-:-:S02]  /*1d50*/  ULEA UR4, UR4, UR13, 0x1 ;  /* 0x0000000d04047291 */ /* 0x000fc4000f8e08ff */
[----:B------:R-:W-:Y:S01]  /*1d60*/  UIADD3 UR8, UPT, UPT, UR13, 0x26400, UR8 ;  /* 0x000264000d087890 */ /* 0x000fe2000fffe008 */
[----:B------:R4:W1:Y:S01]  /*1d70*/  SYNCS.PHASECHK.TRANS64.TRYWAIT P0, [UR7+0x80], R0 ;  /* 0x00008000ff0075a7 */ /* 0x0008620008001107 */
[----:B------:R-:W-:Y:S02]  /*1d80*/  UIADD3 UR32, UPT, UPT, UR4, 0x6400, URZ ;  /* 0x0000640004207890 */ /* 0x000fe4000fffe0ff */
[----:B------:R-:W-:Y:S01]  /*1d90*/  UIADD3.X UR15, UPT, UPT, URZ, UR27, URZ, UP0, !UPT ;  /* 0x0000001bff0f7290 */ /* 0x000fe200087fe4ff */
[----:B------:R-:W-:Y:S01]  /*1da0*/  UMOV UR7, 0x30000 ;  /* 0x0003000000077882 */ /* 0x000fe20000000000 */
[----:B------:R-:W-:Y:S01]  /*1db0*/  UMOV UR18, 0x0 ;  /* 0x0000000000127882 */ /* 0x000fe20000000000 */
[----:B------:R-:W-:Y:S01]  /*1dc0*/  UMOV UR19, 0x10000000 ;  /* 0x1000000000137882 */ /* 0x000fe20000000000 */
[----:B------:R-:W-:Y:S01]  /*1dd0*/  UMOV UR12, UR36 ;  /* 0x00000024000c7c82 */ /* 0x000fe20008000000 */
[----:B------:R-:W-:Y:S01]  /*1de0*/  UMOV UR9, UR33 ;  /* 0x0000002100097c82 */ /* 0x000fe20008000000 */
[----:B------:R-:W-:Y:S01]  /*1df0*/  UMOV UR10, UR34 ;  /* 0x00000022000a7c82 */ /* 0x000fe20008000000 */
[----:B------:R2:W-:Y:S01]  /*1e00*/  UTMALDG.3D.MULTICAST [UR32], [UR16], UR7, desc[UR18] ;  /* 0x00001220100073b4 */ /* 0x0005e20008011807 */
[----:B------:R-:W-:Y:S01]  /*1e10*/  UIADD3 UR6, UPT, UPT, UR6, 0x1, URZ ;  /* 0x0000000106067890 */ /* 0x000fe2000fffe0ff */
[----:B------:R-:W-:-:S03]  /*1e20*/  UMOV UR4, UR5 ;  /* 0x0000000500047c82 */ /* 0x000fc60008000000 */
[----:B------:R-:W-:Y:S01]  /*1e30*/  UISETP.NE.AND UP0, UPT, UR6, UR21, UPT ;  /* 0x000000150600728c */ /* 0x000fe2000bf05270 */
[----:B------:R4:W-:Y:S01]  /*1e40*/  UTMALDG.3D [UR8], [UR14], desc[UR18] ;  /* 0x000012080e0075b4 */ /* 0x0009e20008011000 */
[----:B--2---:R-:W-:-:S07]  /*1e50*/  UMOV UR7, UR21 ;  /* 0x0000001500077c82 */ /* 0x004fce0008000000 */
[----:B----4-:R-:W-:Y:S05]  /*1e60*/  BRA.U UP0, `(.L_x_32) ;  /* 0xfffffffd00487547 */ /* 0x010fea000b83ffff */
.L_x_26:
[----:B------:R-:W-:Y:S01]  /*1e70*/  ULEA UR4, UR5, UR13, 0x3 ;  /* 0x0000000d05047291 */ /* 0x000fe2000f8e18ff */
[----:B--2---:R-:W-:Y:S01]  /*1e80*/  SHF.L.U32 R0, R12, 0x1f, RZ ;  /* 0x0000001f0c007819 */ /* 0x004fe200000006ff */
[----:B------:R-:W-:Y:S01]  /*1e90*/  @!P1 SYNCS.ARRIVE.TRANS64.A1T0 RZ, [UR13+0x138], RZ ;  /* 0x000138ffffff99a7 */ /* 0x000fe2000810000d */
[----:B------:R-:W-:-:S06]  /*1ea0*/  UISETP.GT.AND UP0, UPT, UR43, UR42, UPT ;  /* 0x0000002a2b00728c */ /* 0x000fcc000bf04270 */
[----:B-1-3--:R1:W2:Y:S03]  /*1eb0*/  SYNCS.PHASECHK.TRANS64.TRYWAIT P0, [UR4+0x80], R0 ;  /* 0x00008000ff0075a7 */ /* 0x00a2a60008001104 */
[----:B------:R-:W-:Y:S05]  /*1ec0*/  BRA.U !UP0, `(.L_x_33) ;  /* 0x0000000108bc7547 */ /* 0x000fea000b800000 */
[----:B------:R-:W-:Y:S01]  /*1ed0*/  UIADD3 UR25, UPT, UPT, UR44, UR7, URZ ;  /* 0x000000072c197290 */ /* 0x000fe2000fffe0ff */
[----:B------:R-:W-:-:S11]  /*1ee0*/  UMOV UR4, UR5 ;  /* 0x0000000500047c82 */ /* 0x000fd60008000000 */
.L_x_39:
[----:B------:R-:W-:Y:S01]  /*1ef0*/  ULEA UR17, UR4, UR13, 0x3 ;  /* 0x0000000d04117291 */ /* 0x000fe2000f8e18ff */
[----:B--2---:R-:W-:Y:S01]  /*1f00*/  @!P3 MOV R2, 0x3000 ;  /* 0x000030000002b802 */ /* 0x004fe20000000f00 */
[----:B--2-4-:R-:W-:Y:S10]  /*1f10*/  @P0 BRA `(.L_x_34) ;  /* 0x00000000000c0947 */ /* 0x014ff40003800000 */
[----:B------:R-:W-:-:S04]  /*1f20*/  SHF.L.U32 R3, R12, 0x1f, RZ ;  /* 0x0000001f0c037819 */ /* 0x000fc800000006ff */
[----:B------:R-:W2:Y:S02]  /*1f30*/  SYNCS.PHASECHK.TRANS64.TRYWAIT P0, [UR17+0x80], R3 ;  /* 0x00008003ff0075a7 */ /* 0x000ea40008001111 */
[----:B--2---:R-:W-:Y:S05]  /*1f40*/  @!P0 BRA `(.L_x_35) ;  /* 0x0000006400648947 */ /* 0x004fea0003800000 */
.L_x_34:
[----:B------:R2:W-:Y:S01]  /*1f50*/  @!P3 SYNCS.ARRIVE.TRANS64 RZ, [UR17], R2 ;  /* 0x00000002ffffb9a7 */ /* 0x0005e20008000011 */
[----:B------:R-:W-:-:S04]  /*1f60*/  ULOP3.LUT UR5, UR24, 0x2, URZ, 0xfc, !UPT ;  /* 0x0000000218057892 */ /* 0x000fc8000f8efcff */
[----:B------:R-:W-:-:S09]  /*1f70*/  UISETP.NE.AND UP0, UPT, UR5, 0x2, UPT ;  /* 0x000000020500788c */ /* 0x000fd2000bf05270 */
[----:B------:R-:W-:Y:S05]  /*1f80*/  BRA.U UP0, `(.L_x_36) ;  /* 0x0000000100047547 */ /* 0x000fea000b800000 */
[----:B------:R-:W-:Y:S05]  /*1f90*/  BPT.TRAP 0x1 ;  /* 0x000000040000795c */ /* 0x000fea0000300000 */
.L_x_36:
[----:B------:R-:W-:Y:S04]  /*1fa0*/  BSSY.RECONVERGENT B0, `(.L_x_37) ;  /* 0x0000003000007945 */ /* 0x000fe80003800200 */
[----:B------:R-:W-:Y:S05]  /*1fb0*/  @P2 BRA `(.L_x_38) ;  /* 0x0000000000042947 */ /* 0x000fea0003800000 */
[----:B------:R-:W-:Y:S05]  /*1fc0*/  BPT.TRAP 0x1 ;  /* 0x000000040000795c */ /* 0x000fea0000300000 */
.L_x_38:
[----:B------:R-:W-:Y:S05]  /*1fd0*/  BSYNC.RECONVERGENT B0 ;  /* 0x0000000000007941 */ /* 0x000fea0003800200 */
.L_x_37:
        /* <DEDUP_REMOVED lines=8> */
[----:B------:R-:W-:Y:S02]  /*2060*/  ULEA UR6, UR5, UR13, 0x3 ;  /* 0x0000000d05067291 */ /* 0x000fe4000f8e18ff */
[----:B------:R-:W-:Y:S01]  /*2070*/  ULEA UR8, UR4, UR13, 0xc ;  /* 0x0000000d04087291 */ /* 0x000fe2000f8e60ff */
[----:B-1----:R-:W-:Y:S01]  /*2080*/  SHF.L.U32 R0, R12, 0x1f, RZ ;  /* 0x0000001f0c007819 */ /* 0x002fe200000006ff */
[----:B------:R-:W-:Y:S02]  /*2090*/  ULEA UR16, UR4, UR29, 0xd ;  /* 0x0000001d04107291 */ /* 0x000fe4000f8e68ff */
[----:B------:R-:W-:Y:S02]  /*20a0*/  UIADD3.X UR15, UPT, UPT, URZ, UR27, URZ, UP1, !UPT ;  /* 0x0000001bff0f7290 */ /* 0x000fe40008ffe4ff */
[----:B------:R-:W-:Y:S01]  /*20b0*/  UIADD3 UR8, UPT, UPT, UR8, 0x26400, URZ ;  /* 0x0002640008087890 */ /* 0x000fe2000fffe0ff */
[----:B------:R3:W4:Y:S01]  /*20c0*/  SYNCS.PHASECHK.TRANS64.TRYWAIT P0, [UR6+0x80], R0 ;  /* 0x00008000ff0075a7 */ /* 0x0007220008001106 */
[----:B------:R-:W-:Y:S01]  /*20d0*/  UIADD3.X UR23, UPT, UPT, URZ, UR27, URZ, UP0, !UPT ;  /* 0x0000001bff177290 */ /* 0x000fe200087fe4ff */
[----:B------:R-:W-:Y:S01]  /*20e0*/  UMOV UR6, 0x30000 ;  /* 0x0003000000067882 */ /* 0x000fe20000000000 */
[----:B------:R-:W-:Y:S01]  /*20f0*/  UMOV UR30, 0x0 ;  /* 0x00000000001e7882 */ /* 0x000fe20000000000 */
[----:B------:R-:W-:Y:S01]  /*2100*/  UMOV UR31, 0x10000000 ;  /* 0x10000000001f7882 */ /* 0x000fe20000000000 */
[----:B------:R-:W-:Y:S01]  /*2110*/  UMOV UR19, UR35 ;  /* 0x0000002300137c82 */ /* 0x000fe20008000000 */
[----:B------:R-:W-:Y:S01]  /*2120*/  UMOV UR20, UR36 ;  /* 0x0000002400147c82 */ /* 0x000fe20008000000 */
[----:B------:R-:W-:Y:S01]  /*2130*/  UMOV UR12, UR36 ;  /* 0x00000024000c7c82 */ /* 0x000fe20008000000 */
[----:B------:R-:W-:Y:S01]  /*2140*/  UMOV UR9, UR17 ;  /* 0x0000001100097c82 */ /* 0x000fe20008000000 */
[----:B------:R-:W-:Y:S01]  /*2150*/  UMOV UR10, UR18 ;  /* 0x00000012000a7c82 */ /* 0x000fe20008000000 */
[----:B------:R3:W-:Y:S01]  /*2160*/  UTMALDG.3D.MULTICAST [UR16], [UR14], UR6, desc[UR30] ;  /* 0x00001e100e0073b4 */ /* 0x0007e20008011806 */
[----:B------:R-:W-:Y:S01]  /*2170*/  UIADD3 UR7, UPT, UPT, UR7, 0x1, URZ ;  /* 0x0000000107077890 */ /* 0x000fe2000fffe0ff */
[----:B------:R-:W-:-:S03]  /*2180*/  UMOV UR4, UR5 ;  /* 0x0000000500047c82 */ /* 0x000fc60008000000 */
[----:B------:R-:W-:Y:S01]  /*2190*/  UISETP.NE.AND UP0, UPT, UR7, UR25, UPT ;  /* 0x000000190700728c */ /* 0x000fe2000bf05270 */
[----:B------:R3:W-:Y:S08]  /*21a0*/  UTMALDG.3D [UR8], [UR22], desc[UR30] ;  /* 0x00001e08160075b4 */ /* 0x0007f00008011000 */
[----:B---3--:R-:W-:Y:S05]  /*21b0*/  BRA.U UP0, `(.L_x_39) ;  /* 0xfffffffd004c7547 */ /* 0x008fea000b83ffff */
.L_x_33:
[C---:B------:R-:W-:Y:S01]  /*21c0*/  LEA R3, R11.reuse, UR13, 0x3 ;  /* 0x0000000d0b037c11 */ /* 0x040fe2000f8e18ff */
[----:B------:R-:W-:Y:S01]  /*21d0*/  NOP ;  /* 0x0000000000007918 */ /* 0x000fe20000000000 */
[----:B-1----:R-:W-:Y:S02]  /*21e0*/  SHF.L.U32 R0, R10, 0x1f, RZ ;  /* 0x0000001f0a007819 */ /* 0x002fe400000006ff */
[----:B------:R-:W-:Y:S02]  /*21f0*/  LEA R5, R11, UR13, 0x4 ;  /* 0x0000000d0b057c11 */ /* 0x000fe4000f8e20ff */
[----:B--2-4-:R-:W1:Y:S02]  /*2200*/  SYNCS.PHASECHK.TRANS64.TRYWAIT P0, [R3+URZ+0x140], R0 ;  /* 0x00014000030075a7 */ /* 0x014e6400080011ff */
[----:B-1----:R-:W-:Y:S05]  /*2210*/  @!P0 BRA `(.L_x_40) ;  /* 0x0000006000c88947 */ /* 0x002fea0003800000 */
.L_x_138:
[----:B------:R-:W2:Y:S01]  /*2220*/  LDS.128 R4, [R5+0x1d0] ;  /* 0x0001d00005047984 */ /* 0x000ea20000000c00 */
[----:B------:R-:W-:Y:S01]  /*2230*/  UISETP.GE.AND UP0, UPT, UR40, 0x1, UPT ;  /* 0x000000012800788c */ /* 0x000fe2000bf06270 */
[----:B------:R-:W-:Y:S01]  /*2240*/  @!PT LDS RZ, [RZ] ;  /* 0x00000000fffff984 */ /* 0x000fe20000000800 */
[----:B------:R-:W-:Y:S01]  /*2250*/  @!PT LDS RZ, [RZ] ;  /* 0x00000000fffff984 */ /* 0x000fe20000000800 */
[----:B------:R-:W-:Y:S01]  /*2260*/  @!PT LDS RZ, [RZ] ;  /* 0x00000000fffff984 */ /* 0x000fe20000000800 */
[----:B------:R-:W-:Y:S01]  /*2270*/  @!PT LDS RZ, [RZ] ;  /* 0x00000000fffff984 */ /* 0x000fe20000000800 */
[----:B------:R3:W-:Y:S06]  /*2280*/  MEMBAR.ALL.CTA ;  /* 0x0000000000007992 */ /* 0x0007ec0000008000 */
[----:B---3--:R-:W3:Y:S01]  /*2290*/  FENCE.VIEW.ASYNC.S ;  /* 0x00000000000073c6 */ /* 0x008ee20000000000 */
[----:B--2---:R-:W-:-:S13]  /*22a0*/  LOP3.LUT P0, RZ, R6, 0x1, RZ, 0xc0, !PT ;  /* 0x0000000106ff7812 */ /* 0x004fda000780c0ff */
[----:B---3--:R-:W-:Y:S01]  /*22b0*/  VOTEU.ANY UP1, P0 ;  /* 0x0000000000ff7886 */ /* 0x008fe20000020100 */
[----:B------:R-:W-:-:S13]  /*22c0*/  PLOP3.LUT P0, PT, PT, PT, UP1, 0x80, 0x8 ;  /* 0x000000000008781c */ /* 0x000fda0003f0f018 */
[----:B-1----:R-:W-:Y:S02]  /*22d0*/  @P0 LOP3.LUT R0, R5, 0xffff, RZ, 0xc0, !PT ;  /* 0x0000ffff05000812 */ /* 0x002fe400078ec0ff */
[----:B------:R-:W-:Y:S02]  /*22e0*/  @P0 MOV R2, R4 ;  /* 0x0000000400020202 */ /* 0x000fe40000000f00 */
[----:B------:R-:W-:Y:S01]  /*22f0*/  @P0 R2UR UR6, R0 ;  /* 0x00000000000602ca */ /* 0x000fe200000e0000 */
[----:B------:R-:W-:Y:S01]  /*2300*/  VIADD R0, R3, 0x150 ;  /* 0x0000015003007836 */ /* 0x000fe20000000000 */
[----:B------:R-:W-:Y:S02]  /*2310*/  @P0 SHF.R.U32.HI R4, RZ, 0x10, R5 ;  /* 0x00000010ff040819 */ /* 0x000fe40000011605 */
[----:B------:R-:W-:Y:S02]  /*2320*/  @P0 R2UR UR7, R2 ;  /* 0x00000000020702ca */ /* 0x000fe400000e0000 */
[----:B------:R-:W-:-:S02]  /*2330*/  PRMT R0, RZ, 0x654, R0 ;  /* 0x00000654ff007816 */ /* 0x000fc40000000000 */
[----:B------:R-:W-:Y:S02]  /*2340*/  @P0 R2UR UR4, R4 ;  /* 0x00000000040402ca */ /* 0x000fe400000e0000 */
[----:B------:R1:W-:Y:S03]  /*2350*/  SYNCS.ARRIVE.TRANS64.RED.A1T0 RZ, [R0+URZ], RZ ;  /* 0x000000ff00ff79a7 */ /* 0x0003e600081004ff */
[----:B------:R-:W-:-:S04]  /*2360*/  @UP1 UMOV UR37, UR6 ;  /* 0x0000000600251c82 */ /* 0x000fc80008000000 */
[----:B------:R-:W-:-:S04]  /*2370*/  @UP1 UMOV UR38, UR7 ;  /* 0x0000000700261c82 */ /* 0x000fc80008000000 */
[----:B------:R-:W-:Y:S01]  /*2380*/  @UP1 UMOV UR36, UR4 ;  /* 0x0000000400241c82 */ /* 0x000fe20008000000 */
[----:B------:R-:W-:Y:S05]  /*2390*/  BRA.U !UP0, `(.L_x_41) ;  /* 0x0000000108d47547 */ /* 0x000fea000b800000 */
[----:B------:R-:W2:Y:S01]  /*23a0*/  LDCU.128 UR16, c[0x0][0xb10] ;  /* 0x00016200ff1077ac */ /* 0x000ea20008000c00 */
[----:B------:R-:W3:Y:S01]  /*23b0*/  LDCU UR12, c[0x0][0xb20] ;  /* 0x00016400ff0c77ac */ /* 0x000ee20008000800 */
[----:B------:R-:W4:Y:S01]  /*23c0*/  LDCU UR20, c[0x0][0xb0c] ;  /* 0x00016180ff1477ac */ /* 0x000f220008000800 */
[----:B------:R-:W1:Y:S01]  /*23d0*/  LDCU.64 UR8, c[0x0][0xb28] ;  /* 0x00016500ff0877ac */ /* 0x000e620008000a00 */
[----:B------:R-:W-:Y:S02]  /*23e0*/  UISETP.NE.AND UP3, UPT, UR40, 0x1, UPT ;  /* 0x000000012800788c */ /* 0x000fe4000bf65270 */
[----:B--2---:R-:W-:Y:S02]  /*23f0*/  UIMAD.WIDE.U32 UR10, UR39, UR19, URZ ;  /* 0x00000013270a72a5 */ /* 0x004fe4000f8e00ff */
[----:B------:R-:W-:Y:S02]  /*2400*/  UIMAD.WIDE.U32 UR6, UR41, UR16, URZ ;  /* 0x00000010290672a5 */ /* 0x000fe4000f8e00ff */
[----:B------:R-:W-:-:S02]  /*2410*/  UISETP.NE.AND UP0, UPT, UR18, 0x1, UPT ;  /* 0x000000011200788c */ /* 0x000fc4000bf05270 */
[----:B------:R-:W-:Y:S01]  /*2420*/  UIMAD.WIDE.U32 UR22, UR37, UR19, URZ ;  /* 0x00000013251672a5 */ /* 0x000fe2000f8e00ff */
[----:B------:R-:W-:Y:S02]  /*2430*/  UMOV UR10, UR11 ;  /* 0x0000000b000a7c82 */ /* 0x000fe40008000000 */
[----:B------:R-:W-:Y:S01]  /*2440*/  UMOV UR6, UR7 ;  /* 0x0000000700067c82 */ /* 0x000fe20008000000 */
[----:B---3--:R-:W-:Y:S02]  /*2450*/  USHF.R.U32.HI UR10, URZ, UR12, UR10 ;  /* 0x0000000cff0a7299 */ /* 0x008fe4000801160a */
[----:B------:R-:W-:Y:S02]  /*2460*/  USHF.R.U32.HI UR7, URZ, UR17, UR6 ;  /* 0x00000011ff077299 */ /* 0x000fe40008011606 */
[----:B----4-:R-:W-:Y:S02]  /*2470*/  UISETP.NE.AND UP2, UPT, UR20, 0x1, UPT ;  /* 0x000000011400788c */ /* 0x010fe4000bf45270 */
[----:B------:R-:W-:-:S02]  /*2480*/  USEL UR6, UR39, UR10, !UP0 ;  /* 0x0000000a27067287 */ /* 0x000fc4000c000000 */
[----:B------:R-:W-:Y:S02]  /*2490*/  USEL UR7, UR41, UR7, !UP2 ;  /* 0x0000000729077287 */ /* 0x000fe4000d000000 */
[----:B-1----:R-:W-:Y:S01]  /*24a0*/  UIMAD.WIDE.U32 UR10, UR6, UR8, URZ ;  /* 0x00000008060a72a5 */ /* 0x002fe2000f8e00ff */
[----:B------:R-:W-:Y:S01]  /*24b0*/  UMOV UR4, UR23 ;  /* 0x0000001700047c82 */ /* 0x000fe20008000000 */
[----:B------:R-:W-:Y:S02]  /*24c0*/  UIMAD.WIDE.U32 UR14, UR38, UR16, URZ ;  /* 0x00000010260e72a5 */ /* 0x000fe4000f8e00ff */
[----:B------:R-:W-:-:S03]  /*24d0*/  UIMAD.WIDE.U32 UR22, UR7, UR8, URZ ;  /* 0x00000008071672a5 */ /* 0x000fc6000f8e00ff */
[----:B------:R-:W-:Y:S01]  /*24e0*/  UMOV UR10, UR11 ;  /* 0x0000000b000a7c82 */ /* 0x000fe20008000000 */
[----:B------:R-:W-:Y:S02]  /*24f0*/  USHF.R.U32.HI UR4, URZ, UR12, UR4 ;  /* 0x0000000cff047299 */ /* 0x000fe40008011604 */
[----:B------:R-:W-:Y:S01]  /*2500*/  @UP3 USHF.R.U32.HI UR6, URZ, UR9, UR10 ;  /* 0x00000009ff063299 */ /* 0x000fe2000801160a */
[----:B------:R-:W-:Y:S01]  /*2510*/  UMOV UR14, UR15 ;  /* 0x0000000f000e7c82 */ /* 0x000fe20008000000 */
[----:B------:R-:W-:Y:S01]  /*2520*/  UMOV UR22, UR23 ;  /* 0x0000001700167c82 */ /* 0x000fe20008000000 */
[----:B------:R-:W-:Y:S02]  /*2530*/  USHF.R.U32.HI UR17, URZ, UR17, UR14 ;  /* 0x00000011ff117299 */ /* 0x000fe4000801160e */
[----:B------:R-:W-:Y:S02]  /*2540*/  USEL UR4, UR37, UR4, !UP0 ;  /* 0x0000000425047287 */ /* 0x000fe4000c000000 */
[----:B------:R-:W-:-:S02]  /*2550*/  @UP3 USHF.R.U32.HI UR7, URZ, UR9, UR22 ;  /* 0x00000009ff073299 */ /* 0x000fc40008011616 */
[----:B------:R-:W-:Y:S02]  /*2560*/  UIMAD UR10, UR40, UR6, URZ ;  /* 0x00000006280a72a4 */ /* 0x000fe4000f8e02ff */
[----:B------:R-:W-:Y:S02]  /*2570*/  USEL UR6, UR38, UR17, !UP2 ;  /* 0x0000001126067287 */ /* 0x000fe4000d000000 */
[----:B------:R-:W-:Y:S02]  /*2580*/  UIMAD UR12, UR40, UR7, URZ ;  /* 0x00000007280c72a4 */ /* 0x000fe4000f8e02ff */
[----:B------:R-:W-:Y:S02]  /*2590*/  UISETP.GE.AND UP0, UPT, UR4, UR10, UPT ;  /* 0x0000000a0400728c */ /* 0x000fe4000bf06270 */
[----:B------:R-:W-:Y:S02]  /*25a0*/  UIMAD.WIDE.U32 UR10, UR4, UR8, URZ ;  /* 0x00000008040a72a5 */ /* 0x000fe4000f8e00ff */
[----:B------:R-:W-:-:S02]  /*25b0*/  UISETP.GE.OR UP0, UPT, UR6, UR12, UP0 ;  /* 0x0000000c0600728c */ /* 0x000fc40008706670 */
        /* <DEDUP_REMOVED lines=19> */
.L_x_41:
[----:B------:R-:W2:Y:S02]  /*26f0*/  LDCU UR4, c[0x0][0xb30] ;  /* 0x00016600ff0477ac */ /* 0x000ea40008000800 */
[----:B--2---:R-:W-:-:S09]  /*2700*/  UISETP.NE.AND UP0, UPT, UR4, 0x1, UPT ;  /* 0x000000010400788c */ /* 0x004fd2000bf05270 */
[----:B------:R-:W-:Y:S05]  /*2710*/  BRA.U UP0, `(.L_x_42) ;  /* 0x0000000100447547 */ /* 0x000fea000b800000 */
[----:B------:R-:W2:Y:S01]  /*2720*/  LDCU.128 UR16, c[0x0][0xb10] ;  /* 0x00016200ff1077ac */ /* 0x000ea20008000c00 */
[----:B------:R-:W3:Y:S01]  /*2730*/  LDCU UR10, c[0x0][0xb0c] ;  /* 0x00016180ff0a77ac */ /* 0x000ee20008000800 */
[----:B------:R-:W4:Y:S01]  /*2740*/  LDCU UR11, c[0x0][0xb20] ;  /* 0x00016400ff0b77ac */ /* 0x000f220008000800 */
[----:B--2---:R-:W-:Y:S02]  /*2750*/  UIMAD.WIDE.U32 UR8, UR38, UR16, URZ ;  /* 0x00000010260872a5 */ /* 0x004fe4000f8e00ff */
[----:B------:R-:W-:Y:S02]  /*2760*/  UIMAD.WIDE.U32 UR6, UR37, UR19, URZ ;  /* 0x00000013250672a5 */ /* 0x000fe4000f8e00ff */
[----:B---3--:R-:W-:Y:S02]  /*2770*/  UISETP.NE.AND UP2, UPT, UR10, 0x1, UPT ;  /* 0x000000010a00788c */ /* 0x008fe4000bf45270 */
[----:B------:R-:W-:Y:S01]  /*2780*/  UISETP.NE.AND UP0, UPT, UR18, 0x1, UPT ;  /* 0x000000011200788c */ /* 0x000fe2000bf05270 */
[----:B------:R-:W-:-:S02]  /*2790*/  UMOV UR8, UR9 ;  /* 0x0000000900087c82 */ /* 0x000fc40008000000 */
[----:B------:R-:W-:Y:S01]  /*27a0*/  UMOV UR4, UR7 ;  /* 0x0000000700047c82 */ /* 0x000fe20008000000 */
[----:B------:R-:W-:Y:S02]  /*27b0*/  USHF.R.U32.HI UR17, URZ, UR17, UR8 ;  /* 0x00000011ff117299 */ /* 0x000fe40008011608 */
[----:B----4-:R-:W-:Y:S02]  /*27c0*/  USHF.R.U32.HI UR4, URZ, UR11, UR4 ;  /* 0x0000000bff047299 */ /* 0x010fe40008011604 */
[----:B------:R-:W-:Y:S02]  /*27d0*/  USEL UR6, UR38, UR17, !UP2 ;  /* 0x0000001126067287 */ /* 0x000fe4000d000000 */
[----:B------:R-:W-:-:S04]  /*27e0*/  USEL UR4, UR37, UR4, !UP0 ;  /* 0x0000000425047287 */ /* 0x000fc8000c000000 */
[----:B------:R-:W-:Y:S02]  /*27f0*/  UIADD3 UR7, UPT, UPT, UR6, -UR4, URZ ;  /* 0x8000000406077290 */ /* 0x000fe4000fffe0ff */
[----:B------:R-:W-:Y:S02]  /*2800*/  UIADD3 UR4, UPT, UPT, -UR6, UR4, URZ ;  /* 0x0000000406047290 */ /* 0x000fe4000fffe1ff */
[----:B------:R-:W-:Y:S02]  /*2810*/  UIMAD UR37, UR7, UR18, UR37 ;  /* 0x00000012072572a4 */ /* 0x000fe4000f8e0225 */
[----:B------:R-:W-:-:S12]  /*2820*/  UIMAD UR38, UR4, UR10, UR38 ;  /* 0x0000000a042672a4 */ /* 0x000fd8000f8e0226 */
.L_x_42:
[----:B------:R-:W-:Y:S01]  /*2830*/  VIADD R11, R11, 0x1 ;  /* 0x000000010b0b7836 */ /* 0x000fe20000000000 */
[----:B------:R-:W-:Y:S02]  /*2840*/  R2UR UR6, R87 ;  /* 0x00000000570672ca */ /* 0x000fe400000e0000 */
[----:B------:R-:W-:Y:S02]  /*2850*/  R2UR UR4, R86 ;  /* 0x00000000560472ca */ /* 0x000fe400000e0000 */
[C---:B------:R-:W-:Y:S02]  /*2860*/  ISETP.NE.AND P0, PT, R11.reuse, 0x2, PT ;  /* 0x000000020b00780c */ /* 0x040fe40003f05270 */
[----:B------:R-:W-:Y:S02]  /*2870*/  PLOP3.LUT P1, PT, PT, PT, PT, 0x80, 0x8 ;  /* 0x000000000008781c */ /* 0x000fe40003f2f070 */
[----:B------:R-:W-:Y:S02]  /*2880*/  SEL R3, RZ, 0x1, P0 ;  /* 0x00000001ff037807 */ /* 0x000fe40000000000 */
[----:B------:R-:W-:-:S02]  /*2890*/  SEL R11, R11, RZ, P0 ;  /* 0x000000ff0b0b7207 */ /* 0x000fc40000000000 */
[----:B------:R-:W-:Y:S01]  /*28a0*/  LOP3.LUT R10, R10, R3, RZ, 0x3c, !PT ;  /* 0x000000030a0a7212 */ /* 0x000fe200078e3cff */
[----:B------:R-:W-:Y:S02]  /*28b0*/  UIADD3 UR25, UPT, UPT, UR38, UR6, URZ ;  /* 0x0000000626197290 */ /* 0x000fe4000fffe0ff */
[----:B------:R-:W-:Y:S01]  /*28c0*/  UIADD3 UR30, UPT, UPT, UR37, UR4, URZ ;  /* 0x00000004251e7290 */ /* 0x000fe2000fffe0ff */
[----:B------:R-:W-:Y:S11]  /*28d0*/  BRA.U UP1, `(.L_x_43) ;  /* 0xfffffff101507547 */ /* 0x000ff6000b83ffff */
[----:B------:R-:W-:Y:S01]  /*28e0*/  UIADD3 UR13, UPT, UPT, UR13, 0x80, URZ ;  /* 0x000000800d0d7890 */ /* 0x000fe2000fffe0ff */
[----:B------:R-:W-:-:S03]  /*28f0*/  SHF.L.U32 R3, R12, 0x1f, RZ ;  /* 0x0000001f0c037819 */ /* 0x000fc600000006ff */
[----:B------:R-:W-:-:S09]  /*2900*/  ULEA UR4, UR5, UR13, 0x3 ;  /* 0x0000000d05047291 */ /* 0x000fd2000f8e18ff */
[----:B------:R-:W2:Y:S02]  /*2910*/  SYNCS.PHASECHK.TRANS64.TRYWAIT P0, [UR4], R3 ;  /* 0x00000003ff0075a7 */ /* 0x000ea40008001104 */
[----:B--2---:R-:W-:Y:S05]  /*2920*/  @!P0 BRA `(.L_x_44) ;  /* 0x0000005c00188947 */ /* 0x004fea0003800000 */
.L_x_140:
[----:B------:R-:W-:-:S04]  /*2930*/  UIADD3 UR4, UPT, UPT, UR5, 0x1, URZ ;  /* 0x0000000105047890 */ /* 0x000fc8000fffe0ff */
[----:B------:R-:W-:-:S04]  /*2940*/  UISETP.NE.AND UP0, UPT, UR4, 0x10, UPT ;  /* 0x000000100400788c */ /* 0x000fc8000bf05270 */
[----:B------:R-:W-:Y:S02]  /*2950*/  USEL UR6, URZ, 0x1, UP0 ;  /* 0x00000001ff067887 */ /* 0x000fe40008000000 */
[----:B------:R-:W-:-:S04]  /*2960*/  USEL UR4, UR4, URZ, UP0 ;  /* 0x000000ff04047287 */ /* 0x000fc80008000000 */
[----:B------:R-:W-:Y:S01]  /*2970*/  ULEA UR5, UR4, UR13, 0x3 ;  /* 0x0000000d04057291 */ /* 0x000fe2000f8e18ff */
[----:B------:R-:W-:-:S04]  /*2980*/  LOP3.LUT R2, R12, UR6, RZ, 0x3c, !PT ;  /* 0x000000060c027c12 */ /* 0x000fc8000f8e3cff */
[----:B-1----:R-:W-:-:S04]  /*2990*/  SHF.L.U32 R3, R2, 0x1f, RZ ;  /* 0x0000001f02037819 */ /* 0x002fc800000006ff */
[----:B------:R-:W1:Y:S02]  /*29a0*/  SYNCS.PHASECHK.TRANS64.TRYWAIT P0, [UR5], R3 ;  /* 0x00000003ff0075a7 */ /* 0x000e640008001105 */
[----:B-1----:R-:W-:Y:S05]  /*29b0*/  @!P0 BRA `(.L_x_45) ;  /* 0x0000005c000c8947 */ /* 0x002fea0003800000 */
.L_x_142:
        /* <DEDUP_REMOVED lines=9> */
.L_x_144:
        /* <DEDUP_REMOVED lines=9> */
.L_x_146:
        /* <DEDUP_REMOVED lines=9> */
.L_x_148:
        /* <DEDUP_REMOVED lines=9> */
.L_x_150:
        /* <DEDUP_REMOVED lines=9> */
.L_x_152:
        /* <DEDUP_REMOVED lines=9> */
.L_x_154:
        /* <DEDUP_REMOVED lines=9> */
.L_x_156:
        /* <DEDUP_REMOVED lines=9> */
.L_x_158:
        /* <DEDUP_REMOVED lines=9> */
.L_x_160:
        /* <DEDUP_REMOVED lines=9> */
.L_x_162:
        /* <DEDUP_REMOVED lines=9> */
.L_x_164:
        /* <DEDUP_REMOVED lines=9> */
.L_x_166:
        /* <DEDUP_REMOVED lines=9> */
.L_x_168:
[----:B------:R-:W-:-:S04]  /*3110*/  UIADD3 UR4, UPT, UPT, UR4, 0x1, URZ ;  /* 0x0000000104047890 */ /* 0x000fc8000fffe0ff */
[----:B------:R-:W-:-:S04]  /*3120*/  UISETP.NE.AND UP0, UPT, UR4, 0x10, UPT ;  /* 0x000000100400788c */ /* 0x000fc8000bf05270 */
[----:B------:R-:W-:Y:S02]  /*3130*/  USEL UR5, URZ, 0x1, UP0 ;  /* 0x00000001ff057887 */ /* 0x000fe40008000000 */
[----:B------:R-:W-:-:S04]  /*3140*/  USEL UR4, UR4, URZ, UP0 ;  /* 0x000000ff04047287 */ /* 0x000fc80008000000 */
[----:B------:R-:W-:Y:S01]  /*3150*/  ULEA UR4, UR4, UR13, 0x3 ;  /* 0x0000000d04047291 */ /* 0x000fe2000f8e18ff */
[----:B-1----:R-:W-:-:S04]  /*3160*/  LOP3.LUT R3, R2, UR5, RZ, 0x3c, !PT ;  /* 0x0000000502037c12 */ /* 0x002fc8000f8e3cff */
[----:B------:R-:W-:Y:S01]  /*3170*/  SHF.L.U32 R3, R3, 0x1f, RZ ;  /* 0x0000001f03037819 */ /* 0x000fe200000006ff */
[----:B------:R-:W-:-:S07]  /*3180*/  IMAD.U32 R0, RZ, RZ, UR4 ;  /* 0x00000004ff007e24 */ /* 0x000fce000f8e00ff */
.L_x_59:
[----:B-1----:R1:W2:Y:S02]  /*3190*/  SYNCS.PHASECHK.TRANS64.TRYWAIT P0, [R0+URZ], R3 ;  /* 0x00000003000075a7 */ /* 0x0022a400080011ff */
[----:B--2---:R-:W-:Y:S05]  /*31a0*/  @!P0 NANOSLEEP.SYNCS 0x989680 ;  /* 0x009896800000895d */ /* 0x004fea0003900000 */
[----:B------:R-:W2:Y:S02]  /*31b0*/  @!P0 SYNCS.PHASECHK.TRANS64 P0, [R0+URZ], R3 ;  /* 0x00000003000085a7 */ /* 0x000ea400080010ff */
[----:B--2---:R-:W-:Y:S05]  /*31c0*/  @P0 EXIT ;  /* 0x000000000000094d */ /* 0x004fea0003800000 */
[----:B------:R-:W-:Y:S05]  /*31d0*/  BRA `(.L_x_59) ;  /* 0xfffffffc00ec7947 */ /* 0x000fea000383ffff */
.L_x_23:
[----:B------:R-:W1:Y:S02]  /*31e0*/  S2UR UR4, SR_CgaCtaId ;  /* 0x00000000000479c3 */ /* 0x000e640000008800 */
[----:B-1----:R-:W-:-:S04]  /*31f0*/  UISETP.NE.AND UP0, UPT, UR4, URZ, UPT ;  /* 0x000000ff0400728c */ /* 0x002fc8000bf05270 */
[----:B------:R-:W-:-:S09]  /*3200*/  UISETP.NE.OR UP0, UPT, UR22, 0x1, UP0 ;  /* 0x000000011600788c */ /* 0x000fd20008705670 */
[----:B------:R-:W-:Y:S05]  /*3210*/  BRA.U UP0, `(.L_x_60) ;  /* 0x00000005004c7547 */ /* 0x000fea000b800000 */
[----:B------:R-:W1:Y:S01]  /*3220*/  S2UR UR5, SR_CgaCtaId ;  /* 0x00000000000579c3 */ /* 0x000e620000008800 */
[----:B------:R-:W-:Y:S01]  /*3230*/  UMOV UR4, 0x400 ;  /* 0x0000040000047882 */ /* 0x000fe20000000000 */
[----:B------:R-:W-:Y:S01]  /*3240*/  ISETP.GE.U32.AND P2, PT, R0, 0x2, PT ;  /* 0x000000020000780c */ /* 0x000fe20003f46070 */
[----:B------:R-:W-:Y:S01]  /*3250*/  IMAD.MOV.U32 R12, RZ, RZ, 0x1 ;  /* 0x00000001ff0c7424 */ /* 0x000fe200078e00ff */
[----:B------:R-:W-:Y:S02]  /*3260*/  CS2R R10, SRZ ;  /* 0x00000000000a7805 */ /* 0x000fe4000001ff00 */
[----:B------:R-:W-:Y:S01]  /*3270*/  CS2R R8, SRZ ;  /* 0x0000000000087805 */ /* 0x000fe2000001ff00 */
[----:B-1----:R-:W-:-:S03]  /*3280*/  ULEA UR6, UR5, UR4, 0x18 ;  /* 0x0000000405067291 */ /* 0x002fc6000f8ec0ff */
[----:B------:R-:W-:-:S09]  /*3290*/  UMOV UR5, URZ ;  /* 0x000000ff00057c82 */ /* 0x000fd20008000000 */
.L_x_64:
[----:B------:R-:W-:Y:S02]  /*32a0*/  LEA R2, R8, UR6, 0x3 ;  /* 0x0000000608027c11 */ /* 0x000fe4000f8e18ff */
[----:B------:R-:W-:-:S03]  /*32b0*/  SHF.L.U32 R5, R9, 0x1f, RZ ;  /* 0x0000001f09057819 */ /* 0x000fc600000006ff */
[----:B------:R-:W-:Y:S01]  /*32c0*/  VIADD R4, R2, 0x1b0 ;  /* 0x000001b002047836 */ /* 0x000fe20000000000 */
[----:B------:R-:W1:Y:S02]  /*32d0*/  SYNCS.PHASECHK.TRANS64.TRYWAIT P0, [R2+URZ+0x1a0], R5 ;  /* 0x0001a005020075a7 */ /* 0x000e6400080011ff */
[----:B-1----:R-:W-:Y:S05]  /*32e0*/  @!P0 BRA `(.L_x_61) ;  /* 0x0000005800108947 */ /* 0x002fea0003800000 */
.L_x_169:
[----:B------:R-:W-:Y:S01]  /*32f0*/  ULEA UR4, UR5, UR6, 0x3 ;  /* 0x0000000605047291 */ /* 0x000fe2000f8e18ff */
[----:B------:R-:W-:Y:S02]  /*3300*/  PRMT R4, RZ, 0x654, R4 ;  /* 0x00000654ff047816 */ /* 0x000fe40000000004 */
[----:B-1----:R-:W-:Y:S01]  /*3310*/  SHF.L.U32 R5, R12, 0x1f, RZ ;  /* 0x0000001f0c057819 */ /* 0x002fe200000006ff */
[----:B------:R-:W-:Y:S01]  /*3320*/  UIADD3 UR7, UPT, UPT, UR4, 0x140, URZ ;  /* 0x0000014004077890 */ /* 0x000fe2000fffe0ff */
[----:B------:R1:W-:Y:S05]  /*3330*/  SYNCS.ARRIVE.TRANS64.RED.A1T0 RZ, [R4+URZ], RZ ;  /* 0x000000ff04ff79a7 */ /* 0x0003ea00081004ff */
[----:B------:R-:W-:Y:S01]  /*3340*/  IMAD.U32 R7, RZ, RZ, UR7 ;  /* 0x00000007ff077e24 */ /* 0x000fe2000f8e00ff */
[----:B------:R-:W2:Y:S04]  /*3350*/  SYNCS.PHASECHK.TRANS64.TRYWAIT P0, [UR4+0x150], R5 ;  /* 0x00015005ff0075a7 */ /* 0x000ea80008001104 */
[----:B------:R-:W-:Y:S01]  /*3360*/  PRMT R6, R0, 0x654, R7 ;  /* 0x0000065400067816 */ /* 0x000fe20000000007 */
[----:B-1----:R-:W-:Y:S01]  /*3370*/  @!P2 IMAD.MOV.U32 R4, RZ, RZ, 0x10 ;  /* 0x00000010ff04a424 */ /* 0x002fe200078e00ff */
[----:B--2---:R-:W-:Y:S06]  /*3380*/  @!P0 BRA `(.L_x_62) ;  /* 0x0000005400fc8947 */ /* 0x004fec0003800000 */
.L_x_171:
[----:B------:R-:W-:Y:S01]  /*3390*/  ULEA UR8, UR5, UR6, 0x4 ;  /* 0x0000000605087291 */ /* 0x000fe2000f8e20ff */
[----:B------:R-:W-:Y:S01]  /*33a0*/  SEL R3, R6, R3, !P2 ;  /* 0x0000000306037207 */ /* 0x000fe20005000000 */
[----:B------:R-:W-:Y:S01]  /*33b0*/  UIADD3 UR9, UPT, UPT, UR4, 0x140, URZ ;  /* 0x0000014004097890 */ /* 0x000fe2000fffe0ff */
[----:B-1----:R-:W-:Y:S01]  /*33c0*/  LEA R2, R11, UR6, 0x3 ;  /* 0x000000060b027c11 */ /* 0x002fe2000f8e18ff */
[----:B------:R-:W-:Y:S01]  /*33d0*/  UIADD3 UR8, UPT, UPT, UR8, 0x1d0, URZ ;  /* 0x000001d008087890 */ /* 0x000fe2000fffe0ff */
[----:B------:R-:W-:Y:S01]  /*33e0*/  SHF.L.U32 R5, R10, 0x1f, RZ ;  /* 0x0000001f0a057819 */ /* 0x000fe200000006ff */
[----:B------:R1:W-:Y:S01]  /*33f0*/  @!P2 SYNCS.ARRIVE.TRANS64.RED RZ, [R3+URZ], R4 ;  /* 0x0000000403ffa9a7 */ /* 0x0003e200080004ff */
[----:B------:R-:W-:Y:S01]  /*3400*/  UIADD3 UR4, UPT, UPT, UR5, 0x1, URZ ;  /* 0x0000000105047890 */ /* 0x000fe2000fffe0ff */
[----:B------:R-:W-:-:S03]  /*3410*/  VIADD R8, R8, 0x1 ;  /* 0x0000000108087836 */ /* 0x000fc60000000000 */
[----:B------:R-:W-:Y:S02]  /*3420*/  UISETP.NE.AND UP0, UPT, UR4, 0x2, UPT ;  /* 0x000000020400788c */ /* 0x000fe4000bf05270 */
[----:B------:R-:W-:Y:S06]  /*3430*/  UGETNEXTWORKID.BROADCAST [UR8], [UR9] ;  /* 0x00000000080073ca */ /* 0x000fec0008000100 */
[----:B------:R-:W-:Y:S01]  /*3440*/  USEL UR7, URZ, 0x1, UP0 ;  /* 0x00000001ff077887 */ /* 0x000fe20008000000 */
[----:B------:R-:W-:Y:S01]  /*3450*/  ISETP.NE.AND P0, PT, R8, 0x2, PT ;  /* 0x000000020800780c */ /* 0x000fe20003f05270 */
[----:B------:R-:W-:Y:S01]  /*3460*/  USEL UR5, UR4, URZ, UP0 ;  /* 0x000000ff04057287 */ /* 0x000fe20008000000 */
[----:B------:R-:W2:Y:S03]  /*3470*/  SYNCS.PHASECHK.TRANS64.TRYWAIT P1, [R2+URZ+0x140], R5 ;  /* 0x00014005020075a7 */ /* 0x000ea600080211ff */
[----:B------:R-:W-:Y:S01]  /*3480*/  LOP3.LUT R12, R12, UR7, RZ, 0x3c, !PT ;  /* 0x000000070c0c7c12 */ /* 0x000fe2000f8e3cff */
[----:B-12---:R-:W-:Y:S07]  /*3490*/  @!P1 BRA `(.L_x_63) ;  /* 0x0000005400d09947 */ /* 0x006fee0003800000 */
.L_x_172:
[C---:B------:R-:W-:Y:S01]  /*34a0*/  LEA R4, R11.reuse, UR6, 0x4 ;  /* 0x000000060b047c11 */ /* 0x040fe2000f8e20ff */
[----:B-1----:R-:W-:Y:S01]  /*34b0*/  VIADD R2, R2, 0x150 ;  /* 0x0000015002027836 */ /* 0x002fe20000000000 */
[----:B------:R-:W-:Y:S01]  /*34c0*/  SEL R8, R8, RZ, P0 ;  /* 0x000000ff08087207 */ /* 0x000fe20000000000 */
[----:B------:R-:W-:-:S03]  /*34d0*/  VIADD R11, R11, 0x1 ;  /* 0x000000010b0b7836 */ /* 0x000fc60000000000 */
[----:B------:R-:W1:Y:S01]  /*34e0*/  LDS.128 R4, [R4+0x1d0] ;  /* 0x0001d00004047984 */ /* 0x000e620000000c00 */
[----:B------:R-:W-:Y:S02]  /*34f0*/  PRMT R2, RZ, 0x654, R2 ;  /* 0x00000654ff027816 */ /* 0x000fe40000000002 */
[C---:B------:R-:W-:Y:S01]  /*3500*/  ISETP.NE.AND P1, PT, R11.reuse, 0x2, PT ;  /* 0x000000020b00780c */ /* 0x040fe20003f25270 */
[----:B------:R-:W-:Y:S01]  /*3510*/  @!PT LDS RZ, [RZ] ;  /* 0x00000000fffff984 */ /* 0x000fe20000000800 */
[----:B------:R-:W-:Y:S01]  /*3520*/  @!PT LDS RZ, [RZ] ;  /* 0x00000000fffff984 */ /* 0x000fe20000000800 */
[----:B------:R-:W-:Y:S01]  /*3530*/  @!PT LDS RZ, [RZ] ;  /* 0x00000000fffff984 */ /* 0x000fe20000000800 */
[----:B------:R-:W-:Y:S01]  /*3540*/  @!PT LDS RZ, [RZ] ;  /* 0x00000000fffff984 */ /* 0x000fe20000000800 */
[----:B------:R2:W-:Y:S06]  /*3550*/  MEMBAR.ALL.CTA ;  /* 0x0000000000007992 */ /* 0x0005ec0000008000 */
[----:B--2---:R-:W2:Y:S01]  /*3560*/  FENCE.VIEW.ASYNC.S ;  /* 0x00000000000073c6 */ /* 0x004ea20000000000 */
[----:B------:R-:W-:Y:S01]  /*3570*/  SEL R11, R11, RZ, P1 ;  /* 0x000000ff0b0b7207 */ /* 0x000fe20000800000 */
[----:B--2---:R2:W-:Y:S01]  /*3580*/  SYNCS.ARRIVE.TRANS64.RED.A1T0 RZ, [R2+URZ], RZ ;  /* 0x000000ff02ff79a7 */ /* 0x0045e200081004ff */
[----:B-1----:R-:W-:-:S02]  /*3590*/  LOP3.LUT P3, RZ, R6, 0x1, RZ, 0xc0, !PT ;  /* 0x0000000106ff7812 */ /* 0x002fc4000786c0ff */
[----:B------:R-:W-:-:S04]  /*35a0*/  SEL R5, RZ, 0x1, P1 ;  /* 0x00000001ff057807 */ /* 0x000fc80000800000 */
[----:B------:R-:W-:Y:S02]  /*35b0*/  LOP3.LUT R10, R10, R5, RZ, 0x3c, !PT ;  /* 0x000000050a0a7212 */ /* 0x000fe400078e3cff */
[----:B--2---:R-:W-:-:S04]  /*35c0*/  SEL R2, RZ, 0x1, P0 ;  /* 0x00000001ff027807 */ /* 0x004fc80000000000 */
[----:B------:R-:W-:Y:S01]  /*35d0*/  LOP3.LUT R9, R9, R2, RZ, 0x3c, !PT ;  /* 0x0000000209097212 */ /* 0x000fe200078e3cff */
[----:B------:R-:W-:Y:S06]  /*35e0*/  @P3 BRA `(.L_x_64) ;  /* 0xfffffffc002c3947 */ /* 0x000fec000383ffff */
[----:B------:R-:W-:Y:S01]  /*35f0*/  ULEA UR4, UR5, UR6, 0x3 ;  /* 0x0000000605047291 */ /* 0x000fe2000f8e18ff */
[----:B------:R-:W-:-:S08]  /*3600*/  SHF.L.U32 R3, R12, 0x1f, RZ ;  /* 0x0000001f0c037819 */ /* 0x000fd000000006ff */
[----:B------:R-:W1:Y:S02]  /*3610*/  SYNCS.PHASECHK.TRANS64 P0, [UR4+0x150], R3 ;  /* 0x00015003ff0075a7 */ /* 0x000e640008001004 */
[----:B-1----:R-:W-:Y:S05]  /*3620*/  @P0 BRA `(.L_x_65) ;  /* 0x0000000000080947 */ /* 0x002fea0003800000 */
[----:B------:R-:W1:Y:S02]  /*3630*/  SYNCS.PHASECHK.TRANS64.TRYWAIT P0, [UR4+0x150], R3 ;  /* 0x00015003ff0075a7 */ /* 0x000e640008001104 */
[----:B-1----:R-:W-:Y:S05]  /*3640*/  @!P0 BRA `(.L_x_66) ;  /* 0x0000005400788947 */ /* 0x002fea0003800000 */
.L_x_65:
[----:B------:R-:W-:-:S04]  /*3650*/  UIADD3 UR7, UPT, UPT, UR5, 0x1, URZ ;  /* 0x0000000105077890 */ /* 0x000fc8000fffe0ff */
[----:B------:R-:W-:-:S04]  /*3660*/  UISETP.NE.AND UP0, UPT, UR7, 0x2, UPT ;  /* 0x000000020700788c */ /* 0x000fc8000bf05270 */
[----:B------:R-:W-:Y:S02]  /*3670*/  USEL UR8, URZ, 0x1, UP0 ;  /* 0x00000001ff087887 */ /* 0x000fe40008000000 */
[----:B------:R-:W-:-:S04]  /*3680*/  USEL UR7, UR7, URZ, UP0 ;  /* 0x000000ff07077287 */ /* 0x000fc80008000000 */
[----:B------:R-:W-:Y:S01]  /*3690*/  ULEA UR7, UR7, UR6, 0x3 ;  /* 0x0000000607077291 */ /* 0x000fe2000f8e18ff */
[----:B-1----:R-:W-:-:S04]  /*36a0*/  LOP3.LUT R3, R12, UR8, RZ, 0x3c, !PT ;  /* 0x000000080c037c12 */ /* 0x002fc8000f8e3cff */
[----:B------:R-:W-:-:S04]  /*36b0*/  SHF.L.U32 R0, R3, 0x1f, RZ ;  /* 0x0000001f03007819 */ /* 0x000fc800000006ff */
[----:B------:R-:W1:Y:S02]  /*36c0*/  SYNCS.PHASECHK.TRANS64 P0, [UR7+0x150], R0 ;  /* 0x00015000ff0075a7 */ /* 0x000e640008001007 */
[----:B-1----:R-:W-:Y:S05]  /*36d0*/  @P0 EXIT ;  /* 0x000000000000094d */ /* 0x002fea0003800000 */
[----:B------:R-:W-:Y:S02]  /*36e0*/  SHF.L.U32 R3, R3, 0x1f, RZ ;  /* 0x0000001f03037819 */ /* 0x000fe400000006ff */
[----:B------:R-:W-:-:S07]  /*36f0*/  MOV R0, UR7 ;  /* 0x0000000700007c02 */ /* 0x000fce0008000f00 */
.L_x_67:
[----:B-1----:R1:W2:Y:S02]  /*3700*/  SYNCS.PHASECHK.TRANS64.TRYWAIT P0, [R0+URZ+0x150], R3 ;  /* 0x00015003000075a7 */ /* 0x0022a400080011ff */
[----:B--2---:R-:W-:Y:S05]  /*3710*/  @!P0 NANOSLEEP.SYNCS 0x989680 ;  /* 0x009896800000895d */ /* 0x004fea0003900000 */
[----:B------:R-:W2:Y:S02]  /*3720*/  @!P0 SYNCS.PHASECHK.TRANS64 P0, [R0+URZ+0x150], R3 ;  /* 0x00015003000085a7 */ /* 0x000ea400080010ff */
[----:B--2---:R-:W-:Y:S05]  /*3730*/  @P0 EXIT ;  /* 0x000000000000094d */ /* 0x004fea0003800000 */
[----:B------:R-:W-:Y:S05]  /*3740*/  BRA `(.L_x_67) ;  /* 0xfffffffc00ec7947 */ /* 0x000fea000383ffff */
.L_x_60:
[----:B------:R-:W-:Y:S05]  /*3750*/  BRA.U UP4, `(.L_x_68) ;  /* 0x0000000d04887547 */ /* 0x000fea000b800000 */
[----:B------:R-:W1:Y:S01]  /*3760*/  S2UR UR7, SR_CgaCtaId ;  /* 0x00000000000779c3 */ /* 0x000e620000008800 */
[----:B------:R-:W-:Y:S01]  /*3770*/  UMOV UR4, 0x40 ;  /* 0x0000004000047882 */ /* 0x000fe20000000000 */
[----:B------:R-:W-:Y:S01]  /*3780*/  NOP ;  /* 0x0000000000007918 */ /* 0x000fe20000000000 */
[----:B------:R-:W-:Y:S01]  /*3790*/  UMOV UR6, 0x400 ;  /* 0x0000040000067882 */ /* 0x000fe20000000000 */
[----:B-1----:R-:W-:Y:S02]  /*37a0*/  ULEA UR5, UR7, UR4, 0x18 ;  /* 0x0000000407057291 */ /* 0x002fe4000f8ec0ff */
[----:B------:R-:W-:-:S07]  /*37b0*/  ULEA UR6, UR7, UR6, 0x18 ;  /* 0x0000000607067291 */ /* 0x000fce000f8ec0ff */
[----:B------:R-:W1:Y:S02]  /*37c0*/  LDS.U8 R0, [UR5+0x1c] ;  /* 0x00001c05ff007984 */ /* 0x000e640008000000 */
[----:B-1----:R-:W-:-:S13]  /*37d0*/  ISETP.NE.AND P0, PT, R0, RZ, PT ;  /* 0x000000ff0000720c */ /* 0x002fda0003f05270 */
[----:B------:R-:W-:Y:S05]  /*37e0*/  @P0 BRA `(.L_x_69) ;  /* 0x0000000000580947 */ /* 0x000fea0003800000 */
[----:B------:R-:W-:-:S13]  /*37f0*/  ELECT P0, URZ, PT ;  /* 0x0000000000ff782f */ /* 0x000fda0003800000 */
[----:B------:R-:W-:Y:S05]  /*3800*/  @!P0 BRA `(.L_x_70) ;  /* 0x0000000000608947 */ /* 0x000fea0003800000 */
[----:B------:R-:W-:Y:S01]  /*3810*/  UMOV UR4, 0x10 ;  /* 0x0000001000047882 */ /* 0x000fe20000000000 */
[----:B------:R-:W-:Y:S01]  /*3820*/  HFMA2 R0, -RZ, RZ, 0, 5.9604644775390625e-08 ;  /* 0x00000001ff007431 */ /* 0x000fe200000001ff */
[----:B------:R-:W-:-:S03]  /*3830*/  MOV R3, 0xffff ;  /* 0x0000ffff00037802 */ /* 0x000fc60000000f00 */
[----:B------:R-:W-:Y:S04]  /*3840*/  DEPBAR.LE SB1, 0x36 ;  /* 0x00009d800000791a */ /* 0x000fe80000000000 */
[----:B------:R-:W1:Y:S02]  /*3850*/  UTCATOMSWS.FIND_AND_SET.ALIGN UP0, UR4, UR4 ;  /* 0x00000004000475e3 */ /* 0x000e640008000800 */
[----:B-1----:R-:W-:Y:S01]  /*3860*/  MOV R4, UR4 ;  /* 0x0000000400047c02 */ /* 0x002fe20008000f00 */
[----:B------:R-:W-:Y:S06]  /*3870*/  BRA.U UP0, `(.L_x_71) ;  /* 0x0000000100187547 */ /* 0x000fec000b800000 */
.L_x_72:
[----:B------:R-:W-:Y:S05]  /*3880*/  NANOSLEEP 0x64 ;  /* 0x000000640000795d */ /* 0x000fea0003800000 */
[----:B------:R-:W-:-:S05]  /*3890*/  UMOV UR4, 0x10 ;  /* 0x0000001000047882 */ /* 0x000fca0000000000 */
[----:B------:R-:W-:Y:S04]  /*38a0*/  DEPBAR.LE SB1, 0x36 ;  /* 0x00009d800000791a */ /* 0x000fe80000000000 */
[----:B------:R-:W1:Y:S02]  /*38b0*/  UTCATOMSWS.FIND_AND_SET.ALIGN UP0, UR4, UR4 ;  /* 0x00000004000475e3 */ /* 0x000e640008000800 */
[----:B-1----:R-:W-:Y:S01]  /*38c0*/  MOV R4, UR4 ;  /* 0x0000000400047c02 */ /* 0x002fe20008000f00 */
[----:B------:R-:W-:Y:S05]  /*38d0*/  BRA.U !UP0, `(.L_x_72) ;  /* 0xfffffffd08e87547 */ /* 0x000fea000b83ffff */
.L_x_71:
[-C--:B------:R-:W-:Y:S02]  /*38e0*/  SHF.L.U32 R3, R3, R4.reuse, RZ ;  /* 0x0000000403037219 */ /* 0x080fe400000006ff */
[----:B------:R-:W-:Y:S01]  /*38f0*/  SHF.L.U32 R0, R0, R4, RZ ;  /* 0x0000000400007219 */ /* 0x000fe200000006ff */
[----:B------:R-:W-:Y:S02]  /*3900*/  IMAD.SHL.U32 R4, R4, 0x20, RZ ;  /* 0x0000002004047824 */ /* 0x000fe400078e00ff */
[----:B------:R1:W-:Y:S04]  /*3910*/  ATOMS.OR RZ, [UR5+0x14], R3 ;  /* 0x00001403ffff798c */ /* 0x0003e8000b000005 */
[----:B------:R1:W-:Y:S04]  /*3920*/  ATOMS.OR RZ, [UR5+0x18], R0 ;  /* 0x00001800ffff798c */ /* 0x0003e8000b000005 */
[----:B------:R1:W-:Y:S01]  /*3930*/  STS [UR6+0x1f0], R4 ;  /* 0x0001f004ff007988 */ /* 0x0003e20008000806 */
[----:B------:R-:W-:Y:S05]  /*3940*/  BRA `(.L_x_70) ;  /* 0x0000000000107947 */ /* 0x000fea0003800000 */
.L_x_69:
[----:B------:R-:W-:Y:S02]  /*3950*/  MOV R0, 0xffffffff ;  /* 0xffffffff00007802 */ /* 0x000fe40000000f00 */
[----:B------:R-:W-:-:S03]  /*3960*/  MOV R4, 0x3990 ;  /* 0x0000399000047802 */ /* 0x000fc60000000f00 */
[----:B------:R1:W-:Y:S04]  /*3970*/  STS [UR6+0x1f0], R0 ;  /* 0x0001f000ff007988 */ /* 0x0003e80008000806 */
[----:B-1---5:R-:W-:Y:S05]  /*3980*/  CALL.REL.NOINC `($__internal_1_$__cuda_sm10x_tcgen05_guardrail_trap_phase_invalid_during_alloc) ;  /* 0x00000058004c7944 */ /* 0x022fea0003c00000 */
.L_x_70:
[----:B------:R-:W-:Y:S05]  /*3990*/  WARPSYNC.ALL ;  /* 0x0000000000007948 */ /* 0x000fea0003800000 */
[----:B------:R-:W2:Y:S01]  /*39a0*/  S2UR UR4, SR_CgaCtaId ;  /* 0x00000000000479c3 */ /* 0x000ea20000008800 */
[----:B------:R-:W-:Y:S01]  /*39b0*/  UMOV UR17, 0x400 ;  /* 0x0000040000117882 */ /* 0x000fe20000000000 */
[----:B------:R-:W-:-:S06]  /*39c0*/  NOP ;  /* 0x0000000000007918 */ /* 0x000fcc0000000000 */
[----:B------:R-:W-:Y:S06]  /*39d0*/  BAR.ARV 0x6, 0xa0 ;  /* 0x0182800000007b1d */ /* 0x000fec0000002000 */
[----:B------:R-:W3:Y:S01]  /*39e0*/  LDCU UR5, c[0x0][0x38c] ;  /* 0x00007180ff0577ac */ /* 0x000ee20008000800 */
[----:B------:R-:W-:Y:S01]  /*39f0*/  LOP3.LUT R2, R2, 0xffff, RZ, 0xc0, !PT ;  /* 0x0000ffff02027812 */ /* 0x000fe200078ec0ff */
[----:B------:R-:W-:Y:S01]  /*3a00*/  IMAD.MOV.U32 R11, RZ, RZ, 0x1 ;  /* 0x00000001ff0b7424 */ /* 0x000fe200078e00ff */
[----:B------:R-:W-:Y:S01]  /*3a10*/  CS2R R8, SRZ ;  /* 0x0000000000087805 */ /* 0x000fe2000001ff00 */
[----:B------:R-:W4:Y:S01]  /*3a20*/  LDCU UR8, c[0x0][0x38c] ;  /* 0x00007180ff0877ac */ /* 0x000f220008000800 */
[----:B------:R-:W-:Y:S01]  /*3a30*/  R2UR UR19, R2 ;  /* 0x00000000021372ca */ /* 0x000fe200000e0000 */
[----:B------:R-:W-:Y:S01]  /*3a40*/  IMAD.MOV.U32 R10, RZ, RZ, RZ ;  /* 0x000000ffff0a7224 */ /* 0x000fe200078e00ff */
[----:B------:R-:W-:Y:S01]  /*3a50*/  UMOV UR23, URZ ;  /* 0x000000ff00177c82 */ /* 0x000fe20008000000 */
[----:B------:R-:W-:Y:S01]  /*3a60*/  UMOV UR14, URZ ;  /* 0x000000ff000e7c82 */ /* 0x000fe20008000000 */
[----:B--2---:R-:W-:Y:S01]  /*3a70*/  ULEA UR17, UR4, UR17, 0x18 ;  /* 0x0000001104117291 */ /* 0x004fe2000f8ec0ff */
[----:B------:R-:W-:Y:S01]  /*3a80*/  UMOV UR26, 0x0 ;  /* 0x00000000001a7882 */ /* 0x000fe20000000000 */
[----:B------:R-:W-:-:S02]  /*3a90*/  UMOV UR27, 0x8100010 ;  /* 0x08100010001b7882 */ /* 0x000fc40000000000 */
[----:B------:R-:W-:Y:S02]  /*3aa0*/  UIADD3 UR6, UPT, UPT, UR17, 0x6400, URZ ;  /* 0x0000640011067890 */ /* 0x000fe4000fffe0ff */
[----:B------:R-:W-:Y:S02]  /*3ab0*/  UIADD3 UR7, UPT, UPT, UR17, 0x26400, URZ ;  /* 0x0002640011077890 */ /* 0x000fe4000fffe0ff */
[----:B---3--:R-:W-:Y:S01]  /*3ac0*/  UIADD3 UR5, UPT, UPT, UR5, 0x1f, URZ ;  /* 0x0000001f05057890 */ /* 0x008fe2000fffe0ff */
[----:B-1----:R-:W1:Y:S01]  /*3ad0*/  LDS R0, [UR17+0x1f0] ;  /* 0x0001f011ff007984 */ /* 0x002e620008000800 */
[----:B------:R-:W-:Y:S02]  /*3ae0*/  USHF.R.U32.HI UR6, URZ, 0x4, UR6 ;  /* 0x00000004ff067899 */ /* 0x000fe40008011606 */
[----:B------:R-:W-:Y:S02]  /*3af0*/  USHF.R.S32.HI UR4, URZ, 0x1f, UR5 ;  /* 0x0000001fff047899 */ /* 0x000fe40008011405 */
[----:B------:R-:W-:-:S02]  /*3b00*/  ULOP3.LUT UR6, UR6, 0x3fff, URZ, 0xc0, !UPT ;  /* 0x00003fff06067892 */ /* 0x000fc4000f8ec0ff */
[----:B------:R-:W-:Y:S02]  /*3b10*/  ULEA.HI UR4, UR4, UR5, URZ, 0x5 ;  /* 0x0000000504047291 */ /* 0x000fe4000f8f28ff */
[----:B------:R-:W-:Y:S02]  /*3b20*/  USHF.R.U32.HI UR5, URZ, 0x4, UR7 ;  /* 0x00000004ff057899 */ /* 0x000fe40008011607 */
[----:B------:R-:W-:Y:S02]  /*3b30*/  USHF.R.S32.HI UR28, URZ, 0x5, UR4 ;  /* 0x00000005ff1c7899 */ /* 0x000fe40008011404 */
[----:B------:R-:W-:Y:S02]  /*3b40*/  ULOP3.LUT UR5, UR5, 0x3fff, URZ, 0xc0, !UPT ;  /* 0x00003fff05057892 */ /* 0x000fe4000f8ec0ff */
[----:B------:R-:W-:Y:S02]  /*3b50*/  UISETP.LT.AND UP0, UPT, UR28, 0x1, UPT ;  /* 0x000000011c00788c */ /* 0x000fe4000bf01270 */
[----:B------:R-:W-:-:S02]  /*3b60*/  ULOP3.LUT UR20, UR6, 0x10000, URZ, 0xfc, !UPT ;  /* 0x0001000006147892 */ /* 0x000fc4000f8efcff */
[----:B------:R-:W-:Y:S02]  /*3b70*/  USEL UR29, UR28, 0x1, !UP0 ;  /* 0x000000011c1d7887 */ /* 0x000fe4000c000000 */
[----:B------:R-:W-:Y:S02]  /*3b80*/  ULOP3.LUT UR21, UR5, 0x10000, URZ, 0xfc, !UPT ;  /* 0x0001000005157892 */ /* 0x000fe4000f8efcff */
[----:B------:R-:W-:Y:S02]  /*3b90*/  UIADD3 UR29, UPT, UPT, -UR29, URZ, URZ ;  /* 0x000000ff1d1d7290 */ /* 0x000fe4000fffe1ff */
[----:B----4-:R-:W-:Y:S01]  /*3ba0*/  UISETP.GE.AND UP4, UPT, UR8, 0x1, UPT ;  /* 0x000000010800788c */ /* 0x010fe2000bf86270 */
[----:B------:R-:W-:Y:S01]  /*3bb0*/  UMOV UR24, 0x0 ;  /* 0x0000000000187882 */ /* 0x000fe20000000000 */
[----:B------:R-:W-:Y:S01]  /*3bc0*/  UMOV UR25, 0x8100010 ;  /* 0x0810001000197882 */ /* 0x000fe20000000000 */
[----:B-1----:R-:W-:-:S15]  /*3bd0*/  R2UR UR30, R0 ;  /* 0x00000000001e72ca */ /* 0x002fde00000e0000 */
.L_x_79:
[----:B------:R-:W-:Y:S02]  /*3be0*/  LEA R0, R10, UR17, 0x3 ;  /* 0x000000110a007c11 */ /* 0x000fe4000f8e18ff */
[----:B------:R-:W-:Y:S02]  /*3bf0*/  SHF.L.U32 R5, R9, 0x1f, RZ ;  /* 0x0000001f09057819 */ /* 0x000fe400000006ff */
[----:B------:R-:W-:Y:S01]  /*3c00*/  PLOP3.LUT P0, PT, PT, PT, UP4, 0x80, 0x8 ;  /* 0x000000000008781c */ /* 0x000fe20003f0f048 */
[----:B------:R-:W-:Y:S01]  /*3c10*/  VIADD R3, R0, 0x150 ;  /* 0x0000015000037836 */ /* 0x000fe20000000000 */
[----:B-1----:R-:W1:Y:S02]  /*3c20*/  SYNCS.PHASECHK.TRANS64.TRYWAIT P1, [R0+URZ+0x140], R5 ;  /* 0x00014005000075a7 */ /* 0x002e6400080211ff */
[----:B-1-3--:R-:W-:Y:S09]  /*3c30*/  @!P1 BRA `(.L_x_73) ;  /* 0x0000005000149947 */ /* 0x00aff20003800000 */
.L_x_174:
[----:B------:R-:W-:Y:S01]  /*3c40*/  LEA R4, R10, UR17, 0x4 ;  /* 0x000000110a047c11 */ /* 0x000fe2000f8e20ff */
[----:B------:R-:W-:Y:S01]  /*3c50*/  @UP4 ULEA UR4, UR14, UR17, 0x3 ;  /* 0x000000110e044291 */ /* 0x000fe2000f8e18ff */
[----:B------:R-:W-:Y:S01]  /*3c60*/  PLOP3.LUT P2, PT, PT, PT, PT, 0x80, 0x8 ;  /* 0x000000000008781c */ /* 0x000fe20003f4f070 */
[----:B------:R-:W-:Y:S01]  /*3c70*/  ULEA UR22, UR23, UR17, 0x3 ;  /* 0x0000001117167291 */ /* 0x000fe2000f8e18ff */
[----:B------:R-:W-:Y:S01]  /*3c80*/  PRMT R3, RZ, 0x654, R3 ;  /* 0x00000654ff037816 */ /* 0x000fe20000000003 */
[----:B------:R-:W-:Y:S01]  /*3c90*/  ULEA UR18, UR23, UR30, 0x6 ;  /* 0x0000001e17127291 */ /* 0x000fe2000f8e30ff */
[----:B-1----:R-:W1:Y:S01]  /*3ca0*/  LDS.128 R4, [R4+0x1d0] ;  /* 0x0001d00004047984 */ /* 0x002e620000000c00 */
[----:B------:R-:W-:Y:S02]  /*3cb0*/  @P0 SHF.L.U32 R2, R8, 0x1f, RZ ;  /* 0x0000001f08020819 */ /* 0x000fe400000006ff */
[----:B------:R-:W-:Y:S01]  /*3cc0*/  SHF.L.U32 R0, R11, 0x1f, RZ ;  /* 0x0000001f0b007819 */ /* 0x000fe200000006ff */
[----:B------:R-:W-:Y:S01]  /*3cd0*/  @!PT LDS RZ, [RZ] ;  /* 0x00000000fffff984 */ /* 0x000fe20000000800 */
[----:B------:R-:W-:Y:S01]  /*3ce0*/  @!PT LDS RZ, [RZ] ;  /* 0x00000000fffff984 */ /* 0x000fe20000000800 */
[----:B------:R-:W-:Y:S01]  /*3cf0*/  @!PT LDS RZ, [RZ] ;  /* 0x00000000fffff984 */ /* 0x000fe20000000800 */
[----:B------:R-:W-:Y:S01]  /*3d00*/  @!PT LDS RZ, [RZ] ;  /* 0x00000000fffff984 */ /* 0x000fe20000000800 */
[----:B------:R2:W-:Y:S06]  /*3d10*/  MEMBAR.ALL.CTA ;  /* 0x0000000000007992 */ /* 0x0005ec0000008000 */
[----:B--2---:R-:W2:Y:S02]  /*3d20*/  FENCE.VIEW.ASYNC.S ;  /* 0x00000000000073c6 */ /* 0x004ea40000000000 */
[----:B--2---:R2:W-:Y:S01]  /*3d30*/  SYNCS.ARRIVE.TRANS64.RED.A1T0 RZ, [R3+URZ], RZ ;  /* 0x000000ff03ff79a7 */ /* 0x0045e200081004ff */
[----:B------:R2:W3:Y:S01]  /*3d40*/  @P0 SYNCS.PHASECHK.TRANS64.TRYWAIT P2, [UR4], R2 ;  /* 0x00000002ff0005a7 */ /* 0x0004e20008041104 */
[----:B-1----:R-:W-:Y:S01]  /*3d50*/  LOP3.LUT P1, RZ, R6, 0x1, RZ, 0xc0, !PT ;  /* 0x0000000106ff7812 */ /* 0x002fe2000782c0ff */
[----:B------:R-:W1:Y:S02]  /*3d60*/  SYNCS.PHASECHK.TRANS64.TRYWAIT P0, [UR22+0x180], R0 ;  /* 0x00018000ff0075a7 */ /* 0x000e640008001116 */
[----:B-123--:R-:W-:Y:S10]  /*3d70*/  @!P0 BRA `(.L_x_74) ;  /* 0x0000004c00d88947 */ /* 0x00eff40003800000 */
.L_x_176:
[----:B------:R-:W-:Y:S01]  /*3d80*/  IADD3 R10, PT, PT, R10, 0x1, RZ ;  /* 0x000000010a0a7810 */ /* 0x000fe20007ffe0ff */
[----:B------:R-:W-:Y:S06]  /*3d90*/  BRA.U !UP4, `(.L_x_75) ;  /* 0x000000010c987547 */ /* 0x000fec000b800000 */
[----:B------:R-:W-:Y:S01]  /*3da0*/  UPLOP3.LUT UP2, UPT, UPT, UPT, UPT, 0x40, 0x4 ;  /* 0x000000000004789c */ /* 0x000fe20003f4e870 */
[----:B------:R-:W-:Y:S01]  /*3db0*/  UMOV UR16, UR29 ;  /* 0x0000001d00107c82 */ /* 0x000fe20008000000 */
[----:B------:R-:W-:Y:S01]  /*3dc0*/  UMOV UR15, UR28 ;  /* 0x0000001c000f7c82 */ /* 0x000fe20008000000 */
[----:B------:R-:W-:-:S08]  /*3dd0*/  UMOV UR6, UR14 ;  /* 0x0000000e00067c82 */ /* 0x000fd00008000000 */
.L_x_78:
[----:B------:R-:W-:Y:S02]  /*3de0*/  UIADD3 UR16, UPT, UPT, UR16, 0x1, URZ ;  /* 0x0000000110107890 */ /* 0x000fe4000fffe0ff */
[----:B--2---:R-:W-:Y:S02]  /*3df0*/  ULEA UR5, UR6, UR17, 0x3 ;  /* 0x0000001106057291 */ /* 0x004fe4000f8e18ff */
[----:B------:R-:W-:Y:S01]  /*3e00*/  UISETP.NE.AND UP3, UPT, UR16, URZ, UPT ;  /* 0x000000ff1000728c */ /* 0x000fe2000bf65270 */
[----:B---3--:R-:W-:Y:S10]  /*3e10*/  @P2 BRA `(.L_x_76) ;  /* 0x00000000000c2947 */ /* 0x008ff40003800000 */
[----:B-1----:R-:W-:Y:S04]  /*3e20*/  SHF.L.U32 R3, R8, 0x1f, RZ ;  /* 0x0000001f08037819 */ /* 0x002fe800000006ff */
[----:B------:R-:W1:Y:S02]  /*3e30*/  SYNCS.PHASECHK.TRANS64.TRYWAIT P0, [UR5], R3 ;  /* 0x00000003ff0075a7 */ /* 0x000e640008001105 */
[----:B-1----:R-:W-:Y:S05]  /*3e40*/  @!P0 BRA `(.L_x_77) ;  /* 0x0000004c00bc8947 */ /* 0x002fea0003800000 */
.L_x_76:
[----:B------:R-:W-:Y:S01]  /*3e50*/  UISETP.NE.AND UP0, UPT, UR15, 0x1, UPT ;  /* 0x000000010f00788c */ /* 0x000fe2000bf05270 */
[----:B------:R-:W-:Y:S01]  /*3e60*/  PLOP3.LUT P2, PT, PT, PT, PT, 0x80, 0x8 ;  /* 0x000000000008781c */ /* 0x000fe20003f4f070 */
[----:B------:R-:W-:Y:S02]  /*3e70*/  UIADD3 UR4, UPT, UPT, UR6, 0x1, URZ ;  /* 0x0000000106047890 */ /* 0x000fe4000fffe0ff */
[----:B------:R-:W-:Y:S02]  /*3e80*/  ULEA UR12, UR6, UR21, 0x8 ;  /* 0x00000015060c7291 */ /* 0x000fe4000f8e40ff */
[----:B------:R-:W-:Y:S01]  /*3e90*/  UISETP.NE.AND UP1, UPT, UR4, 0x10, UPT ;  /* 0x000000100400788c */ /* 0x000fe2000bf25270 */
[----:B------:R-:W-:Y:S01]  /*3ea0*/  PLOP3.LUT P0, PT, PT, PT, UP0, 0x80, 0x8 ;  /* 0x000000000008781c */ /* 0x000fe20003f0f008 */
[----:B------:R-:W-:Y:S02]  /*3eb0*/  UIADD3 UR10, UPT, UPT, UR12, 0x2, URZ ;  /* 0x000000020c0a7890 */ /* 0x000fe4000fffe0ff */
[----:B------:R-:W-:Y:S02]  /*3ec0*/  USEL UR7, URZ, 0x1, UP1 ;  /* 0x00000001ff077887 */ /* 0x000fe40008800000 */
[----:B------:R-:W-:Y:S02]  /*3ed0*/  USEL UR14, UR4, URZ, UP1 ;  /* 0x000000ff040e7287 */ /* 0x000fe40008800000 */
[----:B------:R-:W-:Y:S02]  /*3ee0*/  UIADD3 UR15, UPT, UPT, UR15, -0x1, URZ ;  /* 0xffffffff0f0f7890 */ /* 0x000fe4000fffe0ff */
[----:B------:R-:W-:Y:S01]  /*3ef0*/  @UP0 ULEA UR4, UR14, UR17, 0x3 ;  /* 0x000000110e040291 */ /* 0x000fe2000f8e18ff */
[----:B------:R-:W-:Y:S01]  /*3f00*/  LOP3.LUT R8, R8, UR7, RZ, 0x3c, !PT ;  /* 0x0000000708087c12 */ /* 0x000fe2000f8e3cff */
[----:B------:R-:W-:Y:S01]  /*3f10*/  UIADD3 UR7, UPT, UPT, UR5, 0x80, URZ ;  /* 0x0000008005077890 */ /* 0x000fe2000fffe0ff */
[----:B------:R-:W-:Y:S02]  /*3f20*/  UMOV UR13, 0x80004020 ;  /* 0x80004020000d7882 */ /* 0x000fe40000000000 */
[----:B-1----:R-:W-:Y:S01]  /*3f30*/  @P0 SHF.L.U32 R0, R8, 0x1f, RZ ;  /* 0x0000001f08000819 */ /* 0x002fe200000006ff */
[----:B------:R-:W-:Y:S01]  /*3f40*/  UMOV UR5, 0x80004020 ;  /* 0x8000402000057882 */ /* 0x000fe20000000000 */
[----:B------:R-:W-:Y:S01]  /*3f50*/  UMOV UR11, 0x80004020 ;  /* 0x80004020000b7882 */ /* 0x000fe20000000000 */
[----:B------:R-:W-:Y:S01]  /*3f60*/  UMOV UR9, 0x80004020 ;  /* 0x8000402000097882 */ /* 0x000fe20000000000 */
[----:B------:R2:W3:Y:S01]  /*3f70*/  @P0 SYNCS.PHASECHK.TRANS64.TRYWAIT P2, [UR4], R0 ;  /* 0x00000000ff0005a7 */ /* 0x0004e20008041104 */
[----:B------:R-:W-:Y:S03]  /*3f80*/  ULEA UR4, UR6, UR20, 0x9 ;  /* 0x0000001406047291 */ /* 0x000fe6000f8e48ff */
[----:B------:R-:W-:Y:S01]  /*3f90*/  UMOV UR6, UR14 ;  /* 0x0000000e00067c82 */ /* 0x000fe20008000000 */
[----:B------:R-:W-:Y:S05]  /*3fa0*/  UIADD3 UR8, UPT, UPT, UR4, 0x2, URZ ;  /* 0x0000000204087890 */ /* 0x000fea000fffe0ff */
[----:B------:R2:W-:Y:S01]  /*3fb0*/  UTCHMMA gdesc[UR4], gdesc[UR12], tmem[UR18], tmem[UR26], idesc[UR27], UP2 ;  /* 0x00ff1a0c040075ea */ /* 0x0005e20009000012 */
[----:B------:R-:W-:Y:S03]  /*3fc0*/  UPLOP3.LUT UP2, UPT, UPT, UPT, UPT, 0x80, 0x8 ;  /* 0x000000000008789c */ /* 0x000fe60003f4f070 */
[----:B------:R2:W-:Y:S01]  /*3fd0*/  UTCHMMA gdesc[UR8], gdesc[UR10], tmem[UR18], tmem[UR24], idesc[UR25], UPT ;  /* 0x00ff180a080075ea */ /* 0x0005e2000b800012 */
[----:B------:R2:W-:Y:S01]  /*3fe0*/  UTCBAR.MULTICAST [UR7], URZ, UR19 ;  /* 0x000000ff070073e9 */ /* 0x0005e20008000813 */
[----:B------:R-:W-:Y:S06]  /*3ff0*/  BRA.U UP3, `(.L_x_78) ;  /* 0xfffffffd03787547 */ /* 0x000fec000b83ffff */
.L_x_75:
[----:B--2---:R-:W-:Y:S01]  /*4000*/  UIADD3 UR4, UPT, UPT, UR23, 0x1, URZ ;  /* 0x0000000117047890 */ /* 0x004fe2000fffe0ff */
[C---:B------:R-:W-:Y:S01]  /*4010*/  ISETP.NE.AND P0, PT, R10.reuse, 0x2, PT ;  /* 0x000000020a00780c */ /* 0x040fe20003f05270 */
[----:B------:R-:W-:Y:S02]  /*4020*/  UIADD3 UR5, UPT, UPT, UR22, 0x160, URZ ;  /* 0x0000016016057890 */ /* 0x000fe4000fffe0ff */
[----:B------:R-:W-:Y:S01]  /*4030*/  UISETP.NE.AND UP0, UPT, UR4, 0x4, UPT ;  /* 0x000000040400788c */ /* 0x000fe2000bf05270 */
[----:B-1----:R-:W-:Y:S02]  /*4040*/  SEL R0, RZ, 0x1, P0 ;  /* 0x00000001ff007807 */ /* 0x002fe40000000000 */
[----:B------:R-:W-:Y:S01]  /*4050*/  SEL R10, R10, RZ, P0 ;  /* 0x000000ff0a0a7207 */ /* 0x000fe20000000000 */
[----:B------:R-:W-:Y:S01]  /*4060*/  USEL UR6, URZ, 0x1, UP0 ;  /* 0x00000001ff067887 */ /* 0x000fe20008000000 */
[----:B------:R-:W-:Y:S01]  /*4070*/  LOP3.LUT R9, R9, R0, RZ, 0x3c, !PT ;  /* 0x0000000009097212 */ /* 0x000fe200078e3cff */
[----:B------:R-:W-:Y:S01]  /*4080*/  USEL UR23, UR4, URZ, UP0 ;  /* 0x000000ff04177287 */ /* 0x000fe20008000000 */
[----:B------:R1:W-:Y:S03]  /*4090*/  UTCBAR [UR5], URZ ;  /* 0x000000ff050073e9 */ /* 0x0003e600080000ff */
[----:B------:R-:W-:Y:S01]  /*40a0*/  LOP3.LUT R11, R11, UR6, RZ, 0x3c, !PT ;  /* 0x000000060b0b7c12 */ /* 0x000fe2000f8e3cff */
[----:B------:R-:W-:Y:S07]  /*40b0*/  @P1 BRA `(.L_x_79) ;  /* 0xfffffff800c81947 */ /* 0x000fee000383ffff */
[----:B------:R-:W2:Y:S01]  /*40c0*/  S2UR UR8, SR_CgaCtaId ;  /* 0x00000000000879c3 */ /* 0x000ea20000008800 */
[----:B------:R-:W-:Y:S01]  /*40d0*/  ELECT P0, URZ, PT ;  /* 0x0000000000ff782f */ /* 0x000fe20003800000 */
[----:B------:R-:W-:Y:S01]  /*40e0*/  IMAD.MOV.U32 R0, RZ, RZ, 0x1 ;  /* 0x00000001ff007424 */ /* 0x000fe200078e00ff */
[----:B------:R-:W-:Y:S01]  /*40f0*/  UIADD3 UR17, UPT, UPT, UR17, 0x180, URZ ;  /* 0x0000018011117890 */ /* 0x000fe2000fffe0ff */
[----:B------:R-:W-:Y:S01]  /*4100*/  SHF.L.U32 R3, R11, 0x1f, RZ ;  /* 0x0000001f0b037819 */ /* 0x000fe200000006ff */
[----:B------:R-:W-:-:S03]  /*4110*/  UMOV UR4, 0x40 ;  /* 0x0000004000047882 */ /* 0x000fc60000000000 */
[----:B------:R-:W-:Y:S01]  /*4120*/  UVIRTCOUNT.DEALLOC.SMPOOL 0x80 ;  /* 0x000000800000784c */ /* 0x000fe20000000000 */
[----:B--2---:R-:W-:Y:S02]  /*4130*/  ULEA UR8, UR8, UR4, 0x18 ;  /* 0x0000000408087291 */ /* 0x004fe4000f8ec0ff */
[----:B------:R-:W-:-:S07]  /*4140*/  ULEA UR4, UR23, UR17, 0x3 ;  /* 0x0000001117047291 */ /* 0x000fce000f8e18ff */
[----:B------:R2:W-:Y:S02]  /*4150*/  @P0 STS.U8 [UR8+0x1c], R0 ;  /* 0x00001c00ff000988 */ /* 0x0005e40008000008 */
[----:B------:R-:W4:Y:S02]  /*4160*/  SYNCS.PHASECHK.TRANS64.TRYWAIT P0, [UR4], R3 ;  /* 0x00000003ff0075a7 */ /* 0x000f240008001104 */
[----:B--2-4-:R-:W-:Y:S05]  /*4170*/  @!P0 BRA `(.L_x_80) ;  /* 0x0000004c00088947 */ /* 0x014fea0003800000 */
.L_x_179:
[----:B------:R-:W-:-:S04]  /*4180*/  UIADD3 UR4, UPT, UPT, UR23, 0x1, URZ ;  /* 0x0000000117047890 */ /* 0x000fc8000fffe0ff */
[----:B------:R-:W-:-:S04]  /*4190*/  UISETP.NE.AND UP0, UPT, UR4, 0x4, UPT ;  /* 0x000000040400788c */ /* 0x000fc8000bf05270 */
[----:B------:R-:W-:Y:S02]  /*41a0*/  USEL UR6, URZ, 0x1, UP0 ;  /* 0x00000001ff067887 */ /* 0x000fe40008000000 */
[----:B------:R-:W-:-:S04]  /*41b0*/  USEL UR4, UR4, URZ, UP0 ;  /* 0x000000ff04047287 */ /* 0x000fc80008000000 */
[----:B-1----:R-:W-:Y:S01]  /*41c0*/  ULEA UR5, UR4, UR17, 0x3 ;  /* 0x0000001104057291 */ /* 0x002fe2000f8e18ff */
[----:B------:R-:W-:-:S04]  /*41d0*/  LOP3.LUT R2, R11, UR6, RZ, 0x3c, !PT ;  /* 0x000000060b027c12 */ /* 0x000fc8000f8e3cff */
[----:B--2---:R-:W-:-:S04]  /*41e0*/  SHF.L.U32 R3, R2, 0x1f, RZ ;  /* 0x0000001f02037819 */ /* 0x004fc800000006ff */
[----:B------:R-:W1:Y:S02]  /*41f0*/  SYNCS.PHASECHK.TRANS64.TRYWAIT P0, [UR5], R3 ;  /* 0x00000003ff0075a7 */ /* 0x000e640008001105 */
[----:B-1----:R-:W-:Y:S05]  /*4200*/  @!P0 BRA `(.L_x_81) ;  /* 0x0000004800fc8947 */ /* 0x002fea0003800000 */
.L_x_181:
        /* <DEDUP_REMOVED lines=9> */
.L_x_183:
[----:B------:R-:W-:-:S04]  /*42a0*/  UIADD3 UR4, UPT, UPT, UR4, 0x1, URZ ;  /* 0x0000000104047890 */ /* 0x000fc8000fffe0ff */
[----:B------:R-:W-:-:S04]  /*42b0*/  UISETP.NE.AND UP0, UPT, UR4, 0x4, UPT ;  /* 0x000000040400788c */ /* 0x000fc8000bf05270 */
[----:B------:R-:W-:Y:S02]  /*42c0*/  USEL UR5, URZ, 0x1, UP0 ;  /* 0x00000001ff057887 */ /* 0x000fe40008000000 */
[----:B------:R-:W-:-:S04]  /*42d0*/  USEL UR4, UR4, URZ, UP0 ;  /* 0x000000ff04047287 */ /* 0x000fc80008000000 */
[----:B------:R-:W-:Y:S01]  /*42e0*/  ULEA UR4, UR4, UR17, 0x3 ;  /* 0x0000001104047291 */ /* 0x000fe2000f8e18ff */
[----:B-1----:R-:W-:-:S04]  /*42f0*/  LOP3.LUT R3, R2, UR5, RZ, 0x3c, !PT ;  /* 0x0000000502037c12 */ /* 0x002fc8000f8e3cff */
[----:B------:R-:W-:-:S04]  /*4300*/  SHF.L.U32 R3, R3, 0x1f, RZ ;  /* 0x0000001f03037819 */ /* 0x000fc800000006ff */
[----:B------:R-:W1:Y:S02]  /*4310*/  SYNCS.PHASECHK.TRANS64.TRYWAIT P0, [UR4], R3 ;  /* 0x00000003ff0075a7 */ /* 0x000e640008001104 */
[----:B-1----:R-:W-:Y:S05]  /*4320*/  @!P0 BRA `(.L_x_83) ;  /* 0x0000004800e48947 */ /* 0x002fea0003800000 */
.L_x_185:
[----:B------:R-:W-:Y:S01]  /*4330*/  NOP ;  /* 0x0000000000007918 */ /* 0x000fe20000000000 */
[----:B-1----:R-:W1:Y:S01]  /*4340*/  LDS R0, [UR8+0x14] ;  /* 0x00001408ff007984 */ /* 0x002e620008000800 */
[----:B------:R-:W-:Y:S01]  /*4350*/  ULOP3.LUT UR4, UR30, 0xffff, URZ, 0xc0, !UPT ;  /* 0x0000ffff1e047892 */ /* 0x000fe2000f8ec0ff */
[----:B------:R-:W-:Y:S01]  /*4360*/  UMOV UR5, 0xffff ;  /* 0x0000ffff00057882 */ /* 0x000fe20000000000 */
[----:B------:R-:W-:Y:S02]  /*4370*/  UMOV UR6, 0x1 ;  /* 0x0000000100067882 */ /* 0x000fe40000000000 */
[----:B------:R-:W-:-:S04]  /*4380*/  USHF.R.U32.HI UR4, URZ, 0x5, UR4 ;  /* 0x00000005ff047899 */ /* 0x000fc80008011604 */
[----:B------:R-:W-:Y:S02]  /*4390*/  USHF.L.U32 UR5, UR5, UR4, URZ ;  /* 0x0000000405057299 */ /* 0x000fe400080006ff */
[----:B------:R-:W-:-:S04]  /*43a0*/  USHF.L.U32 UR4, UR6, UR4, URZ ;  /* 0x0000000406047299 */ /* 0x000fc800080006ff */
[----:B-1----:R-:W-:-:S04]  /*43b0*/  LOP3.LUT R0, R0, UR5, RZ, 0xc0, !PT ;  /* 0x0000000500007c12 */ /* 0x002fc8000f8ec0ff */
[----:B------:R-:W-:-:S13]  /*43c0*/  ISETP.NE.AND P0, PT, R0, UR5, PT ;  /* 0x0000000500007c0c */ /* 0x000fda000bf05270 */
[----:B------:R-:W-:Y:S05]  /*43d0*/  @P0 BRA `(.L_x_84) ;  /* 0x0000000000580947 */ /* 0x000fea0003800000 */
[----:B------:R-:W1:Y:S02]  /*43e0*/  LDS R0, [UR8+0x18] ;  /* 0x00001808ff007984 */ /* 0x000e640008000800 */
[----:B-1----:R-:W-:-:S04]  /*43f0*/  LOP3.LUT R0, R0, UR4, RZ, 0xc0, !PT ;  /* 0x0000000400007c12 */ /* 0x002fc8000f8ec0ff */
[----:B------:R-:W-:-:S13]  /*4400*/  ISETP.NE.AND P0, PT, R0, UR4, PT ;  /* 0x0000000400007c0c */ /* 0x000fda000bf05270 */
[----:B------:R-:W-:Y:S05]  /*4410*/  @P0 BRA `(.L_x_85) ;  /* 0x00000000003c0947 */ /* 0x000fea0003800000 */
[----:B------:R-:W1:Y:S01]  /*4420*/  S2R R2, SR_LANEID ;  /* 0x0000000000027919 */ /* 0x000e620000000000 */
[----:B------:R-:W-:Y:S01]  /*4430*/  ULOP3.LUT UR5, URZ, UR5, URZ, 0x33, !UPT ;  /* 0x00000005ff057292 */ /* 0x000fe2000f8e33ff */
[----:B------:R-:W-:Y:S01]  /*4440*/  LOP3.LUT R4, RZ, UR4, RZ, 0x33, !PT ;  /* 0x00000004ff047c12 */ /* 0x000fe2000f8e33ff */
[----:B------:R-:W-:Y:S02]  /*4450*/  VOTEU.ANY UR4, UPT, PT ;  /* 0x0000000000047886 */ /* 0x000fe400038e0100 */
[----:B------:R-:W-:Y:S01]  /*4460*/  UFLO.U32 UR4, UR4 ;  /* 0x00000004000472bd */ /* 0x000fe200080e0000 */
[----:B------:R-:W2:Y:S01]  /*4470*/  REDUX UR6, R4 ;  /* 0x00000000040673c4 */ /* 0x000ea20000000000 */
[----:B------:R-:W-:-:S06]  /*4480*/  IMAD.U32 R0, RZ, RZ, UR5 ;  /* 0x00000005ff007e24 */ /* 0x000fcc000f8e00ff */
[----:B------:R4:W-:Y:S01]  /*4490*/  UTCATOMSWS.AND URZ, UR5 ;  /* 0x0000000500ff79e3 */ /* 0x0009e20008000000 */
[----:B------:R-:W3:Y:S01]  /*44a0*/  REDUX UR7, R0 ;  /* 0x00000000000773c4 */ /* 0x000ee20000000000 */
[----:B-1----:R-:W-:Y:S01]  /*44b0*/  ISETP.EQ.U32.AND P0, PT, R2, UR4, PT ;  /* 0x0000000402007c0c */ /* 0x002fe2000bf02070 */
[----:B--2---:R-:W-:Y:S01]  /*44c0*/  IMAD.U32 R2, RZ, RZ, UR6 ;  /* 0x00000006ff027e24 */ /* 0x004fe2000f8e00ff */
[----:B---3--:R-:W-:-:S11]  /*44d0*/  MOV R3, UR7 ;  /* 0x0000000700037c02 */ /* 0x008fd60008000f00 */
[----:B------:R4:W-:Y:S04]  /*44e0*/  @P0 ATOMS.AND RZ, [UR8+0x14], R3 ;  /* 0x00001403ffff098c */ /* 0x0009e8000a800008 */
[----:B------:R4:W-:Y:S01]  /*44f0*/  @P0 ATOMS.AND RZ, [UR8+0x18], R2 ;  /* 0x00001802ffff098c */ /* 0x0009e2000a800008 */
[----:B------:R-:W-:Y:S05]  /*4500*/  BRA `(.L_x_86) ;  /* 0x0000000000147947 */ /* 0x000fea0003800000 */
.L_x_85:
[----:B------:R-:W-:Y:S02]  /*4510*/  MOV R2, 0x4530 ;  /* 0x0000453000027802 */ /* 0x000fe40000000f00 */
[----:B---3-5:R-:W-:Y:S05]  /*4520*/  CALL.REL.NOINC `($__internal_0_$__cuda_sm10x_tcgen05_guardrail_trap_col_being_dealloced_not_returned_by_alloc) ;  /* 0x0000004c00587944 */ /* 0x028fea0003c00000 */
[----:B------:R-:W-:Y:S05]  /*4530*/  BRA `(.L_x_86) ;  /* 0x0000000000087947 */ /* 0x000fea0003800000 */
.L_x_84:
[----:B------:R-:W-:Y:S02]  /*4540*/  MOV R2, 0x4560 ;  /* 0x0000456000027802 */ /* 0x000fe40000000f00 */
[----:B---3-5:R-:W-:Y:S05]  /*4550*/  CALL.REL.NOINC `($__internal_2_$__cuda_sm10x_tcgen05_guardrail_trap_unallocated_columns_being_dealloced) ;  /* 0x0000004c00647944 */ /* 0x028fea0003c00000 */
.L_x_86:
[----:B------:R-:W-:Y:S01]  /*4560*/  NOP ;  /* 0x0000000000007918 */ /* 0x000fe20000000000 */
[----:B----4-:R-:W-:Y:S05]  /*4570*/  EXIT ;  /* 0x000000000000794d */ /* 0x010fea0003800000 */
.L_x_68:
[----:B------:R-:W-:-:S09]  /*4580*/  UISETP.NE.OR UP0, UPT, UR22, 0x3, !UP3 ;  /* 0x000000031600788c */ /* 0x000fd2000df05670 */
[----:B------:R-:W-:Y:S05]  /*4590*/  BRA.U UP0, `(.L_x_87) ;  /* 0x0000000d00fc7547 */ /* 0x000fea000b800000 */
[----:B------:R-:W1:Y:S01]  /*45a0*/  S2UR UR6, SR_CgaCtaId ;  /* 0x00000000000679c3 */ /* 0x000e620000008800 */
[----:B------:R-:W2:Y:S01]  /*45b0*/  LDCU UR28, c[0x0][0x370] ;  /* 0x00006e00ff1c77ac */ /* 0x000ea20008000800 */
[----:B------:R-:W-:Y:S02]  /*45c0*/  HFMA2 R13, -RZ, RZ, 0, 0 ;  /* 0x00000000ff0d7431 */ /* 0x000fe400000001ff */
[----:B------:R-:W-:Y:S01]  /*45d0*/  IMAD.MOV.U32 R15, RZ, RZ, 0x1 ;  /* 0x00000001ff0f7424 */ /* 0x000fe200078e00ff */
[----:B------:R-:W-:Y:S01]  /*45e0*/  MOV R7, 0x2000 ;  /* 0x0000200000077802 */ /* 0x000fe20000000f00 */
[----:B------:R-:W2:Y:S01]  /*45f0*/  LDCU.128 UR32, c[0x0][0xb10] ;  /* 0x00016200ff2077ac */ /* 0x000ea20008000c00 */
[----:B------:R-:W-:Y:S01]  /*4600*/  IMAD.MOV.U32 R14, RZ, RZ, RZ ;  /* 0x000000ffff0e7224 */ /* 0x000fe200078e00ff */
[----:B------:R-:W3:Y:S01]  /*4610*/  LDC.64 R16, c[0x0][0x348] ;  /* 0x0000d200ff107b82 */ /* 0x000ee20000000a00 */
[----:B------:R-:W4:Y:S01]  /*4620*/  LDCU UR27, c[0x0][0x374] ;  /* 0x00006e80ff1b77ac */ /* 0x000f220008000800 */
[----:B------:R-:W4:Y:S06]  /*4630*/  LDCU UR15, c[0x0][0xb0c] ;  /* 0x00016180ff0f77ac */ /* 0x000f2c0008000800 */
[----:B------:R-:W3:Y:S01]  /*4640*/  LDC.64 R2, c[0x0][0x888] ;  /* 0x00022200ff027b82 */ /* 0x000ee20000000a00 */
[----:B------:R-:W4:Y:S01]  /*4650*/  LDCU UR38, c[0x0][0xb20] ;  /* 0x00016400ff2677ac */ /* 0x000f220008000800 */
[----:B------:R-:W4:Y:S06]  /*4660*/  LDCU UR4, c[0x0][0xb30] ;  /* 0x00016600ff0477ac */ /* 0x000f2c0008000800 */
[----:B------:R-:W3:Y:S01]  /*4670*/  LDC.64 R4, c[0x0][0x890] ;  /* 0x00022400ff047b82 */ /* 0x000ee20000000a00 */
[----:B------:R-:W-:Y:S01]  /*4680*/  UMOV UR24, 0x400 ;  /* 0x0000040000187882 */ /* 0x000fe20000000000 */
[----:B------:R-:W-:-:S02]  /*4690*/  UPLOP3.LUT UP3, UPT, UPT, UPT, UPT, 0x40, 0x4 ;  /* 0x000000000004789c */ /* 0x000fc40003f6e870 */
[----:B-1----:R-:W-:Y:S02]  /*46a0*/  ULEA UR24, UR6, UR24, 0x18 ;  /* 0x0000001806187291 */ /* 0x002fe4000f8ec0ff */
[----:B--2---:R-:W-:Y:S02]  /*46b0*/  UIMAD.WIDE.U32 UR6, UR28, UR32, URZ ;  /* 0x000000201c0672a5 */ /* 0x004fe4000f8e00ff */
[----:B----4-:R-:W-:Y:S02]  /*46c0*/  UIMAD.WIDE.U32 UR8, UR27, UR35, URZ ;  /* 0x000000231b0872a5 */ /* 0x010fe4000f8e00ff */
[----:B------:R-:W-:Y:S02]  /*46d0*/  UISETP.GE.AND UP0, UPT, UR40, 0x1, UPT ;  /* 0x000000012800788c */ /* 0x000fe4000bf06270 */
[----:B------:R-:W-:Y:S01]  /*46e0*/  UISETP.NE.AND UP4, UPT, UR40, 0x1, UPT ;  /* 0x000000012800788c */ /* 0x000fe2000bf85270 */
[----:B------:R-:W-:Y:S02]  /*46f0*/  UMOV UR6, UR7 ;  /* 0x0000000700067c82 */ /* 0x000fe40008000000 */
[----:B------:R-:W-:Y:S01]  /*4700*/  UMOV UR29, UR9 ;  /* 0x00000009001d7c82 */ /* 0x000fe20008000000 */
[----:B------:R-:W1:Y:S01]  /*4710*/  LDCU.64 UR16, c[0x0][0xb28] ;  /* 0x00016500ff1077ac */ /* 0x000e620008000a00 */
[----:B------:R-:W-:-:S02]  /*4720*/  UISETP.NE.AND UP6, UPT, UR15, 0x1, UPT ;  /* 0x000000010f00788c */ /* 0x000fc4000bfc5270 */
[----:B------:R-:W-:Y:S02]  /*4730*/  UISETP.NE.AND UP5, UPT, UR34, 0x1, UPT ;  /* 0x000000012200788c */ /* 0x000fe4000bfa5270 */
[----:B------:R-:W-:Y:S02]  /*4740*/  USHF.R.U32.HI UR31, URZ, UR33, UR6 ;  /* 0x00000021ff1f7299 */ /* 0x000fe40008011606 */
[----:B------:R-:W-:Y:S02]  /*4750*/  USHF.R.U32.HI UR29, URZ, UR38, UR29 ;  /* 0x00000026ff1d7299 */ /* 0x000fe4000801161d */
[----:B------:R-:W-:Y:S01]  /*4760*/  UISETP.NE.AND UP2, UPT, UR4, 0x1, UPT ;  /* 0x000000010400788c */ /* 0x000fe2000bf45270 */
[----:B------:R-:W-:-:S10]  /*4770*/  UMOV UR12, URZ ;  /* 0x000000ff000c7c82 */ /* 0x000fd40008000000 */
.L_x_96:
[C---:B------:R-:W-:Y:S02]  /*4780*/  LEA R12, R14.reuse, UR24, 0x3 ;  /* 0x000000180e0c7c11 */ /* 0x040fe4000f8e18ff */
[----:B------:R-:W-:Y:S02]  /*4790*/  SHF.L.U32 R9, R13, 0x1f, RZ ;  /* 0x0000001f0d097819 */ /* 0x000fe400000006ff */
[----:B------:R-:W-:Y:S02]  /*47a0*/  LEA R10, R14, UR24, 0x4 ;  /* 0x000000180e0a7c11 */ /* 0x000fe4000f8e20ff */
[----:B------:R-:W2:Y:S02]  /*47b0*/  SYNCS.PHASECHK.TRANS64.TRYWAIT P0, [R12+URZ+0x140], R9 ;  /* 0x000140090c0075a7 */ /* 0x000ea400080011ff */
[----:B--2-4-:R-:W-:Y:S05]  /*47c0*/  @!P0 BRA `(.L_x_88) ;  /* 0x0000004400d48947 */ /* 0x014fea0003800000 */
.L_x_186:
[----:B--2---:R-:W2:Y:S01]  /*47d0*/  LDS.128 R8, [R10+0x1d0] ;  /* 0x0001d0000a087984 */ /* 0x004ea20000000c00 */
[----:B------:R-:W-:Y:S01]  /*47e0*/  UISETP.GE.AND UP0, UPT, UR40, 0x1, UPT ;  /* 0x000000012800788c */ /* 0x000fe2000bf06270 */
[----:B------:R-:W-:Y:S01]  /*47f0*/  @!PT LDS RZ, [RZ] ;  /* 0x00000000fffff984 */ /* 0x000fe20000000800 */
[----:B------:R-:W-:Y:S01]  /*4800*/  @!PT LDS RZ, [RZ] ;  /* 0x00000000fffff984 */ /* 0x000fe20000000800 */
[----:B------:R-:W-:Y:S01]  /*4810*/  @!PT LDS RZ, [RZ] ;  /* 0x00000000fffff984 */ /* 0x000fe20000000800 */
[----:B------:R-:W-:Y:S01]  /*4820*/  @!PT LDS RZ, [RZ] ;  /* 0x00000000fffff984 */ /* 0x000fe20000000800 */
[----:B------:R4:W-:Y:S06]  /*4830*/  MEMBAR.ALL.CTA ;  /* 0x0000000000007992 */ /* 0x0009ec0000008000 */
[----:B----4-:R-:W4:Y:S01]  /*4840*/  FENCE.VIEW.ASYNC.S ;  /* 0x00000000000073c6 */ /* 0x010f220000000000 */
[----:B--2---:R-:W-:Y:S11]  /*4850*/  LOP3.LUT P0, RZ, R10, 0x1, RZ, 0xc0, !PT ;  /* 0x000000010aff7812 */ /* 0x004ff6000780c0ff */
[----:B------:R-:W-:Y:S02]  /*4860*/  @!UPT UIADD3 URZ, UPT, UPT, URZ, URZ, URZ ;  /* 0x000000fffffff290 */ /* 0x000fe4000fffe0ff */
[----:B----4-:R-:W-:Y:S01]  /*4870*/  VOTEU.ANY UP1, P0 ;  /* 0x0000000000ff7886 */ /* 0x010fe20000020100 */
[----:B------:R-:W-:Y:S11]  /*4880*/  PLOP3.LUT P0, PT, PT, PT, UP1, 0x80, 0x8 ;  /* 0x000000000008781c */ /* 0x000ff60003f0f018 */
[----:B------:R-:W-:Y:S02]  /*4890*/  @!UPT UIADD3 URZ, UPT, UPT, URZ, URZ, URZ ;  /* 0x000000fffffff290 */ /* 0x000fe4000fffe0ff */
[----:B------:R-:W-:Y:S02]  /*48a0*/  @P0 SHF.R.U32.HI R0, RZ, 0x10, R9 ;  /* 0x00000010ff000819 */ /* 0x000fe40000011609 */
[----:B------:R-:W-:Y:S02]  /*48b0*/  @P0 MOV R6, R8 ;  /* 0x0000000800060202 */ /* 0x000fe40000000f00 */
[----:B------:R-:W-:Y:S01]  /*48c0*/  @P0 R2UR UR4, R0 ;  /* 0x00000000000402ca */ /* 0x000fe200000e0000 */
[----:B------:R-:W-:Y:S01]  /*48d0*/  VIADD R0, R12, 0x150 ;  /* 0x000001500c007836 */ /* 0x000fe20000000000 */
[----:B------:R-:W-:Y:S02]  /*48e0*/  @P0 LOP3.LUT R8, R9, 0xffff, RZ, 0xc0, !PT ;  /* 0x0000ffff09080812 */ /* 0x000fe400078ec0ff */
[----:B------:R-:W-:Y:S02]  /*48f0*/  @P0 R2UR UR6, R6 ;  /* 0x00000000060602ca */ /* 0x000fe400000e0000 */
[----:B------:R-:W-:Y:S02]  /*4900*/  PRMT R0, RZ, 0x654, R0 ;  /* 0x00000654ff007816 */ /* 0x000fe40000000000 */
[----:B------:R-:W-:Y:S02]  /*4910*/  @P0 R2UR UR5, R8 ;  /* 0x00000000080502ca */ /* 0x000fe400000e0000 */
[----:B------:R2:W-:Y:S03]  /*4920*/  SYNCS.ARRIVE.TRANS64.RED.A1T0 RZ, [R0+URZ], RZ ;  /* 0x000000ff00ff79a7 */ /* 0x0005e600081004ff */
[----:B------:R-:W-:Y:S04]  /*4930*/  @UP1 UMOV UR26, UR4 ;  /* 0x00000004001a1c82 */ /* 0x000fe80008000000 */
[----:B------:R-:W-:Y:S04]  /*4940*/  @UP1 UMOV UR14, UR6 ;  /* 0x00000006000e1c82 */ /* 0x000fe80008000000 */
[----:B------:R-:W-:Y:S01]  /*4950*/  @UP1 UMOV UR13, UR5 ;  /* 0x00000005000d1c82 */ /* 0x000fe20008000000 */
[----:B------:R-:W-:Y:S05]  /*4960*/  BRA.U !UP0, `(.L_x_89) ;  /* 0x0000000108a47547 */ /* 0x000fea000b800000 */
[----:B------:R-:W-:Y:S02]  /*4970*/  UIMAD.WIDE.U32 UR8, UR13, UR35, URZ ;  /* 0x000000230d0872a5 */ /* 0x000fe4000f8e00ff */
[----:B------:R-:W-:Y:S02]  /*4980*/  UIMAD.WIDE.U32 UR10, UR14, UR32, URZ ;  /* 0x000000200e0a72a5 */ /* 0x000fe4000f8e00ff */
[----:B------:R-:W-:Y:S02]  /*4990*/  USEL UR4, UR27, UR29, !UP5 ;  /* 0x0000001d1b047287 */ /* 0x000fe4000e800000 */
[----:B------:R-:W-:Y:S02]  /*49a0*/  USEL UR7, UR28, UR31, !UP6 ;  /* 0x0000001f1c077287 */ /* 0x000fe4000f000000 */
[----:B-1----:R-:W-:Y:S02]  /*49b0*/  UIMAD.WIDE.U32 UR18, UR4, UR16, URZ ;  /* 0x00000010041272a5 */ /* 0x002fe4000f8e00ff */
[----:B------:R-:W-:Y:S01]  /*49c0*/  UIMAD.WIDE.U32 UR20, UR7, UR16, URZ ;  /* 0x00000010071472a5 */ /* 0x000fe2000f8e00ff */
[----:B------:R-:W-:Y:S02]  /*49d0*/  UMOV UR5, UR9 ;  /* 0x0000000900057c82 */ /* 0x000fe40008000000 */
[----:B------:R-:W-:Y:S03]  /*49e0*/  USHF.R.U32.HI UR6, URZ, UR38, UR5 ;  /* 0x00000026ff067299 */ /* 0x000fe60008011605 */
[----:B------:R-:W-:Y:S01]  /*49f0*/  UMOV UR5, UR11 ;  /* 0x0000000b00057c82 */ /* 0x000fe20008000000 */
[----:B------:R-:W-:Y:S02]  /*4a00*/  USEL UR6, UR13, UR6, !UP5 ;  /* 0x000000060d067287 */ /* 0x000fe4000e800000 */
[----:B------:R-:W-:Y:S02]  /*4a10*/  USHF.R.U32.HI UR8, URZ, UR33, UR5 ;  /* 0x00000021ff087299 */ /* 0x000fe40008011605 */
[----:B------:R-:W-:Y:S01]  /*4a20*/  UIMAD.WIDE.U32 UR10, UR6, UR16, URZ ;  /* 0x00000010060a72a5 */ /* 0x000fe2000f8e00ff */
[----:B------:R-:W-:Y:S02]  /*4a30*/  UMOV UR5, UR19 ;  /* 0x0000001300057c82 */ /* 0x000fe40008000000 */
[----:B------:R-:W-:Y:S03]  /*4a40*/  @UP4 USHF.R.U32.HI UR4, URZ, UR17, UR5 ;  /* 0x00000011ff044299 */ /* 0x000fe60008011605 */
[----:B------:R-:W-:Y:S01]  /*4a50*/  UMOV UR5, UR21 ;  /* 0x0000001500057c82 */ /* 0x000fe20008000000 */
[----:B------:R-:W-:Y:S02]  /*4a60*/  UIMAD UR4, UR40, UR4, URZ ;  /* 0x00000004280472a4 */ /* 0x000fe4000f8e02ff */
[----:B------:R-:W-:Y:S02]  /*4a70*/  @UP4 USHF.R.U32.HI UR7, URZ, UR17, UR5 ;  /* 0x00000011ff074299 */ /* 0x000fe40008011605 */
[----:B------:R-:W-:Y:S02]  /*4a80*/  USEL UR5, UR14, UR8, !UP6 ;  /* 0x000000080e057287 */ /* 0x000fe4000f000000 */
[----:B------:R-:W-:Y:S02]  /*4a90*/  UIMAD UR8, UR40, UR7, URZ ;  /* 0x00000007280872a4 */ /* 0x000fe4000f8e02ff */
[----:B------:R-:W-:Y:S03]  /*4aa0*/  UISETP.GE.AND UP0, UPT, UR6, UR4, UPT ;  /* 0x000000040600728c */ /* 0x000fe6000bf06270 */
[----:B------:R-:W-:Y:S01]  /*4ab0*/  UMOV UR4, UR11 ;  /* 0x0000000b00047c82 */ /* 0x000fe20008000000 */
[----:B------:R-:W-:Y:S02]  /*4ac0*/  UISETP.GE.OR UP0, UPT, UR5, UR8, UP0 ;  /* 0x000000080500728c */ /* 0x000fe40008706670 */
[----:B------:R-:W-:Y:S02]  /*4ad0*/  USHF.R.U32.HI UR4, URZ, UR17, UR4 ;  /* 0x00000011ff047299 */ /* 0x000fe40008011604 */
[----:B------:R-:W-:Y:S02]  /*4ae0*/  UIMAD.WIDE.U32 UR8, UR5, UR16, URZ ;  /* 0x00000010050872a5 */ /* 0x000fe4000f8e00ff */
[----:B------:R-:W-:Y:S04]  /*4af0*/  USEL UR10, UR6, UR4, !UP4 ;  /* 0x00000004060a7287 */ /* 0x000fe8000e000000 */
[----:B------:R-:W-:Y:S01]  /*4b00*/  UIADD3 UR11, UPT, UPT, -UR10, URZ, URZ ;  /* 0x000000ff0a0b7290 */ /* 0x000fe2000fffe1ff */
[----:B------:R-:W-:Y:S02]  /*4b10*/  @!UP0 UMOV UR4, UR9 ;  /* 0x0000000900048c82 */ /* 0x000fe40008000000 */
[----:B------:R-:W-:Y:S02]  /*4b20*/  @!UP0 USHF.R.U32.HI UR4, URZ, UR17, UR4 ;  /* 0x00000011ff048299 */ /* 0x000fe40008011604 */
[----:B------:R-:W-:Y:S02]  /*4b30*/  UIMAD UR8, UR40, UR11, UR6 ;  /* 0x0000000b280872a4 */ /* 0x000fe4000f8e0206 */
[----:B------:R-:W-:Y:S04]  /*4b40*/  @!UP0 USEL UR4, UR5, UR4, !UP4 ;  /* 0x0000000405048287 */ /* 0x000fe8000e000000 */
[----:B------:R-:W-:Y:S02]  /*4b50*/  @!UP0 UIMAD UR8, UR7, UR8, UR4 ;  /* 0x00000008070882a4 */ /* 0x000fe4000f8e0204 */
[----:B------:R-:W-:Y:S02]  /*4b60*/  @!UP0 UIADD3 UR9, UPT, UPT, UR10, -UR4, URZ ;  /* 0x800000040a098290 */ /* 0x000fe4000fffe0ff */
[----:B------:R-:W-:Y:S02]  /*4b70*/  UIADD3 UR4, UPT, UPT, -UR5, URZ, URZ ;  /* 0x000000ff05047290 */ /* 0x000fe4000fffe1ff */
[----:B------:R-:W-:Y:S02]  /*4b80*/  UIADD3 UR7, UPT, UPT, -UR6, URZ, URZ ;  /* 0x000000ff06077290 */ /* 0x000fe4000fffe1ff */
[----:B------:R-:W-:Y:S02]  /*4b90*/  @!UP0 UIMAD UR6, UR9, UR40, UR5 ;  /* 0x00000028090682a4 */ /* 0x000fe4000f8e0205 */
[----:B------:R-:W-:Y:S02]  /*4ba0*/  UIMAD UR14, UR15, UR4, UR14 ;  /* 0x000000040f0e72a4 */ /* 0x000fe4000f8e020e */
[----:B------:R-:W-:Y:S01]  /*4bb0*/  UIMAD UR13, UR34, UR7, UR13 ;  /* 0x00000007220d72a4 */ /* 0x000fe2000f8e020d */
[----:B------:R-:W-:Y:S02]  /*4bc0*/  @!UP0 UMOV UR5, UR8 ;  /* 0x0000000800058c82 */ /* 0x000fe40008000000 */
[----:B------:R-:W-:Y:S02]  /*4bd0*/  UIMAD UR14, UR5, UR15, UR14 ;  /* 0x0000000f050e72a4 */ /* 0x000fe4000f8e020e */
[----:B------:R-:W-:Y:S11]  /*4be0*/  UIMAD UR13, UR6, UR34, UR13 ;  /* 0x00000022060d72a4 */ /* 0x000ff6000f8e020d */
[----:B------:R-:W-:Y:S01]  /*4bf0*/  @!UPT UIADD3 URZ, UPT, UPT, URZ, URZ, URZ ;  /* 0x000000fffffff290 */ /* 0x000fe2000fffe0ff */
.L_x_89:
[----:B------:R-:W4:Y:S01]  /*4c00*/  @!UP2 LDCU.128 UR20, c[0x0][0xb10] ;  /* 0x00016200ff14a7ac */ /* 0x000f220008000c00 */
[C---:B---3--:R-:W-:Y:S02]  /*4c10*/  ISETP.NE.U32.AND P1, PT, R4.reuse, RZ, PT ;  /* 0x000000ff0400720c */ /* 0x048fe40003f25070 */
[----:B------:R-:W-:Y:S02]  /*4c20*/  ISETP.NE.U32.AND P0, PT, R4, RZ, PT ;  /* 0x000000ff0400720c */ /* 0x000fe40003f05070 */
[C---:B------:R-:W-:Y:S02]  /*4c30*/  ISETP.NE.AND.EX P1, PT, R5.reuse, RZ, PT, P1 ;  /* 0x000000ff0500720c */ /* 0x040fe40003f25310 */
[----:B------:R-:W-:Y:S01]  /*4c40*/  ISETP.NE.AND.EX P0, PT, R5, RZ, PT, P0 ;  /* 0x000000ff0500720c */ /* 0x000fe20003f05300 */
[----:B------:R-:W3:Y:S01]  /*4c50*/  @!UP2 LDCU UR5, c[0x0][0xb0c] ;  /* 0x00016180ff05a7ac */ /* 0x000ee20008000800 */
[----:B------:R-:W-:Y:S02]  /*4c60*/  USHF.L.U32 UR11, UR25, 0x7, URZ ;  /* 0x00000007190b7899 */ /* 0x000fe400080006ff */
[----:B------:R-:W-:Y:S02]  /*4c70*/  USHF.L.U32 UR10, UR30, 0x6, URZ ;  /* 0x000000061e0a7899 */ /* 0x000fe400080006ff */
[----:B----4-:R-:W-:Y:S07]  /*4c80*/  UIMAD.WIDE.U32 UR6, UR14, UR20, URZ ;  /* 0x000000140e0672a5 */ /* 0x010fee000f8e00ff */
[----:B------:R-:W-:Y:S01]  /*4c90*/  @!UP2 UMOV UR4, UR7 ;  /* 0x000000070004ac82 */ /* 0x000fe20008000000 */
[----:B---3--:R-:W-:Y:S02]  /*4ca0*/  @!UP2 UISETP.NE.AND UP0, UPT, UR5, 0x1, UPT ;  /* 0x000000010500a88c */ /* 0x008fe4000bf05270 */
[----:B------:R-:W-:Y:S02]  /*4cb0*/  @!UP2 USHF.R.U32.HI UR4, URZ, UR21, UR4 ;  /* 0x00000015ff04a299 */ /* 0x000fe40008011604 */
[----:B------:R-:W-:Y:S02]  /*4cc0*/  UIMAD.WIDE.U32 UR6, UR13, UR23, URZ ;  /* 0x000000170d0672a5 */ /* 0x000fe4000f8e00ff */
[----:B------:R-:W-:Y:S02]  /*4cd0*/  @!UP2 USEL UR8, UR14, UR4, !UP0 ;  /* 0x000000040e08a287 */ /* 0x000fe4000c000000 */
[----:B------:R-:W-:Y:S03]  /*4ce0*/  @!UP2 UISETP.NE.AND UP0, UPT, UR22, 0x1, UPT ;  /* 0x000000011600a88c */ /* 0x000fe6000bf05270 */
[----:B------:R-:W-:Y:S02]  /*4cf0*/  @!UP2 UMOV UR6, UR7 ;  /* 0x000000070006ac82 */ /* 0x000fe40008000000 */
[----:B------:R-:W3:Y:S02]  /*4d00*/  @!UP2 LDCU UR4, c[0x0][0xb20] ;  /* 0x00016400ff04a7ac */ /* 0x000ee40008000800 */
[----:B---3--:R-:W-:Y:S04]  /*4d10*/  @!UP2 USHF.R.U32.HI UR6, URZ, UR4, UR6 ;  /* 0x00000004ff06a299 */ /* 0x008fe80008011606 */
[----:B------:R-:W-:Y:S04]  /*4d20*/  @!UP2 USEL UR6, UR13, UR6, !UP0 ;  /* 0x000000060d06a287 */ /* 0x000fe8000c000000 */
[----:B------:R-:W-:Y:S02]  /*4d30*/  @!UP2 UIADD3 UR4, UPT, UPT, -UR8, UR6, URZ ;  /* 0x000000060804a290 */ /* 0x000fe4000fffe1ff */
[----:B------:R-:W-:Y:S02]  /*4d40*/  @!UP2 UIADD3 UR6, UPT, UPT, UR8, -UR6, URZ ;  /* 0x800000060806a290 */ /* 0x000fe4000fffe0ff */
[----:B------:R-:W-:Y:S02]  /*4d50*/  @!UP2 UIMAD UR14, UR4, UR5, UR14 ;  /* 0x00000005040ea2a4 */ /* 0x000fe4000f8e020e */
[----:B------:R-:W-:Y:S01]  /*4d60*/  @!UP2 UIMAD UR13, UR6, UR22, UR13 ;  /* 0x00000016060da2a4 */ /* 0x000fe2000f8e020d */
[----:B------:R-:W-:Y:S11]  /*4d70*/  BRA.U UP3, `(.L_x_90) ;  /* 0x0000000103107547 */ /* 0x000ff6000b800000 */
[----:B--2---:R-:W-:Y:S04]  /*4d80*/  MOV R0, UR37 ;  /* 0x0000002500007c02 */ /* 0x004fe80008000f00 */
[----:B------:R-:W-:Y:S04]  /*4d90*/  SHF.L.U32 R9, R0, 0x1f, RZ ;  /* 0x0000001f00097819 */ /* 0x000fe800000006ff */
[----:B------:R-:W2:Y:S02]  /*4da0*/  SYNCS.PHASECHK.TRANS64.TRYWAIT P2, [UR24+0x138], R9 ;  /* 0x00013809ff0075a7 */ /* 0x000ea40008041118 */
[----:B--2---:R-:W-:Y:S05]  /*4db0*/  @!P2 BRA `(.L_x_91) ;  /* 0x00000040006ca947 */ /* 0x004fea0003800000 */
.L_x_90:
[----:B------:R-:W-:Y:S05]  /*4dc0*/  @!P1 BRA `(.L_x_92) ;  /* 0x0000000000309947 */ /* 0x000fea0003800000 */
[----:B------:R-:W-:Y:S01]  /*4dd0*/  ISETP.NE.U32.AND P1, PT, R2, RZ, PT ;  /* 0x000000ff0200720c */ /* 0x000fe20003f25070 */
[----:B------:R-:W3:Y:S01]  /*4de0*/  LDCU.64 UR4, c[0x0][0x358] ;  /* 0x00006b00ff0477ac */ /* 0x000ee20008000a00 */
[----:B------:R-:W-:Y:S02]  /*4df0*/  IMAD.MOV.U32 R84, RZ, RZ, 0x1 ;  /* 0x00000001ff547424 */ /* 0x000fe400078e00ff */
[----:B------:R-:W-:Y:S11]  /*4e00*/  ISETP.NE.AND.EX P1, PT, R3, RZ, PT, P1 ;  /* 0x000000ff0300720c */ /* 0x000ff60003f25310 */
[----:B------:R-:W-:Y:S02]  /*4e10*/  @!UPT UIADD3 URZ, UPT, UPT, URZ, URZ, URZ ;  /* 0x000000fffffff290 */ /* 0x000fe4000fffe0ff */
[----:B--2---:R-:W2:Y:S01]  /*4e20*/  @P1 LDC.64 R8, c[0x0][0x888] ;  /* 0x00022200ff081b82 */ /* 0x004ea20000000a00 */
[----:B------:R-:W-:Y:S04]  /*4e30*/  @P1 IMAD R0, R4, UR36, RZ ;  /* 0x0000002404001c24 */ /* 0x000fe8000f8e02ff */
[----:B--2---:R-:W-:Y:S04]  /*4e40*/  @P1 IMAD.WIDE R8, R0, 0x4, R8 ;  /* 0x0000000400081825 */ /* 0x004fe800078e0208 */
[----:B------:R-:W-:Y:S01]  /*4e50*/  HFMA2 R0, -RZ, RZ, 0, 5.9604644775390625e-08 ;  /* 0x00000001ff007431 */ /* 0x000fe200000001ff */
[----:B---3-5:R3:W5:Y:S04]  /*4e60*/  @P1 LDG.E R41, desc[UR4][R8.64] ;  /* 0x0000000408291981 */ /* 0x028768000c1e1900 */
[----:B------:R-:W-:Y:S01]  /*4e70*/  @!P1 PRMT R84, R0, 0x7610, R84 ;  /* 0x0000761000549816 */ /* 0x000fe20000000054 */
[----:B---3--:R-:W4:Y:S06]  /*4e80*/  @!P1 LDC R41, c[0x0][0x880] ;  /* 0x00022000ff299b82 */ /* 0x008f2c0000000800 */
.L_x_92:
[----:B----45:R-:W-:Y:S01]  /*4e90*/  @!P0 FSETP.EQ.AND P1, PT, R41, RZ, PT ;  /* 0x000000ff2900820b */ /* 0x030fe20003f22000 */
[----:B------:R-:W-:Y:S01]  /*4ea0*/  @!UPT UIADD3 URZ, UPT, UPT, URZ, URZ, URZ ;  /* 0x000000fffffff290 */ /* 0x000fe2000fffe0ff */
[----:B------:R-:W-:Y:S11]  /*4eb0*/  @!P0 BRA `(.L_x_93) ;  /* 0x0000000000188947 */ /* 0x000ff60003800000 */
[----:B------:R-:W-:Y:S02]  /*4ec0*/  LOP3.LUT P0, RZ, R84, 0xff, RZ, 0xc0, !PT ;  /* 0x000000ff54ff7812 */ /* 0x000fe4000780c0ff */
[----:B------:R-:W-:Y:S04]  /*4ed0*/  ISETP.NE.U32.AND P1, PT, R2, RZ, PT ;  /* 0x000000ff0200720c */ /* 0x000fe80003f25070 */
[----:B------:R-:W-:Y:S04]  /*4ee0*/  ISETP.NE.AND.EX P1, PT, R3, RZ, PT, P1 ;  /* 0x000000ff0300720c */ /* 0x000fe80003f25310 */
[----:B------:R-:W-:Y:S03]  /*4ef0*/  PLOP3.LUT P1, PT, P1, PT, PT, 0x8, 0x80 ;  /* 0x000000000080781c */ /* 0x000fe60000f2e170 */
[----:B------:R-:W-:Y:S11]  /*4f00*/  @P0 FSETP.EQ.AND P1, PT, R41, RZ, PT ;  /* 0x000000ff2900020b */ /* 0x000ff60003f22000 */
[----:B------:R-:W-:Y:S02]  /*4f10*/  @!UPT UIADD3 URZ, UPT, UPT, URZ, URZ, URZ ;  /* 0x000000fffffff290 */ /* 0x000fe4000fffe0ff */
.L_x_93:
[----:B------:R-:W-:Y:S01]  /*4f20*/  ULEA UR4, UR12, UR24, 0x3 ;  /* 0x000000180c047291 */ /* 0x000fe2000f8e18ff */
[----:B--2---:R-:W-:Y:S02]  /*4f30*/  SHF.L.U32 R9, R15, 0x1f, RZ ;  /* 0x0000001f0f097819 */ /* 0x004fe400000006ff */
[----:B------:R-:W-:Y:S04]  /*4f40*/  ELECT P0, URZ, PT ;  /* 0x0000000000ff782f */ /* 0x000fe80003800000 */
[----:B------:R-:W-:Y:S02]  /*4f50*/  PLOP3.LUT P1, PT, P1, P0, PT, 0xf2, 0x2f ;  /* 0x00000000002f781c */ /* 0x000fe40000f21e72 */
[----:B------:R-:W2:Y:S11]  /*4f60*/  SYNCS.PHASECHK.TRANS64.TRYWAIT P2, [UR4+0x118], R9 ;  /* 0x00011809ff0075a7 */ /* 0x000eb60008041104 */
[----:B------:R-:W-:Y:S05]  /*4f70*/  @!P1 IADD3 R8, P0, PT, R16, 0x580, RZ ;  /* 0x0000058010089810 */ /* 0x000fea0007f1e0ff */
[----:B------:R-:W-:Y:S01]  /*4f80*/  @!P1 IMAD.X R6, RZ, RZ, R17, P0 ;  /* 0x000000ffff069224 */ /* 0x000fe200000e0611 */
[----:B--2---:R-:W-:Y:S07]  /*4f90*/  @!P2 BRA `(.L_x_94) ;  /* 0x00000040000ca947 */ /* 0x004fee0003800000 */
.L_x_189:
[----:B------:R-:W3:Y:S01]  /*4fa0*/  S2UR UR20, SR_CgaCtaId ;  /* 0x00000000001479c3 */ /* 0x000ee20000008800 */
[----:B------:R-:W-:Y:S01]  /*4fb0*/  @!P1 R2UR UR7, R6 ;  /* 0x00000000060792ca */ /* 0x000fe200000e0000 */
[----:B------:R-:W-:Y:S01]  /*4fc0*/  UIADD3 UR5, UPT, UPT, UR12, 0x1, URZ ;  /* 0x000000010c057890 */ /* 0x000fe2000fffe0ff */
[----:B------:R-:W-:Y:S01]  /*4fd0*/  @!P1 R2UR UR6, R8 ;  /* 0x00000000080692ca */ /* 0x000fe200000e0000 */
[----:B------:R-:W-:Y:S01]  /*4fe0*/  UIADD3 UR9, UPT, UPT, UR4, 0x100, URZ ;  /* 0x0000010004097890 */ /* 0x000fe2000fffe0ff */
[----:B------:R-:W-:Y:S01]  /*4ff0*/  @!P1 IMAD.MOV.U32 R6, RZ, RZ, 0x2000 ;  /* 0x00002000ff069424 */ /* 0x000fe200078e00ff */
[----:B------:R-:W-:Y:S01]  /*5000*/  UISETP.NE.AND UP0, UPT, UR5, 0x3, UPT ;  /* 0x000000030500788c */ /* 0x000fe2000bf05270 */
[----:B------:R-:W-:Y:S01]  /*5010*/  VIADD R14, R14, 0x1 ;  /* 0x000000010e0e7836 */ /* 0x000fe20000000000 */
[----:B------:R-:W-:Y:S01]  /*5020*/  UMOV UR22, 0x0 ;  /* 0x0000000000167882 */ /* 0x000fe20000000000 */
[----:B------:R-:W-:Y:S05]  /*5030*/  UMOV UR23, 0x10000000 ;  /* 0x1000000000177882 */ /* 0x000fea0000000000 */
[----:B--2---:R-:W-:Y:S01]  /*5040*/  IMAD.U32 R9, RZ, RZ, UR7 ;  /* 0x00000007ff097e24 */ /* 0x004fe2000f8e00ff */
[----:B------:R-:W-:Y:S01]  /*5050*/  USEL UR7, URZ, 0x1, UP0 ;  /* 0x00000001ff077887 */ /* 0x000fe20008000000 */
[----:B------:R-:W-:Y:S01]  /*5060*/  IMAD.U32 R8, RZ, RZ, UR6 ;  /* 0x00000006ff087e24 */ /* 0x000fe2000f8e00ff */
[----:B------:R-:W-:Y:S02]  /*5070*/  USEL UR6, UR5, URZ, UP0 ;  /* 0x000000ff05067287 */ /* 0x000fe40008000000 */
[----:B------:R-:W-:Y:S01]  /*5080*/  VOTEU.ALL UP0, P1 ;  /* 0x0000000000ff7886 */ /* 0x000fe20000800000 */
[----:B------:R-:W-:Y:S02]  /*5090*/  @!P1 R2UR UR19, R9 ;  /* 0x00000000091392ca */ /* 0x000fe400000e0000 */
[----:B------:R-:W-:Y:S02]  /*50a0*/  @!P1 R2UR UR18, R8 ;  /* 0x00000000081292ca */ /* 0x000fe400000e0000 */
[----:B------:R-:W-:Y:S01]  /*50b0*/  @!UP0 ULEA UR5, UR12, UR24, 0xd ;  /* 0x000000180c058291 */ /* 0x000fe2000f8e68ff */
[----:B------:R-:W-:Y:S01]  /*50c0*/  LOP3.LUT R15, R15, UR7, RZ, 0x3c, !PT ;  /* 0x000000070f0f7c12 */ /* 0x000fe2000f8e3cff */
[----:B---3--:R-:W-:Y:S02]  /*50d0*/  UPRMT UR20, UR20, 0x654, UR9 ;  /* 0x0000065414147896 */ /* 0x008fe40008000009 */
[----:B------:R-:W-:Y:S01]  /*50e0*/  @!UP0 UIADD3 UR8, UPT, UPT, UR5, 0x200, URZ ;  /* 0x0000020005088890 */ /* 0x000fe2000fffe0ff */
[----:B------:R-:W-:Y:S01]  /*50f0*/  SHF.L.U32 R0, R15, 0x1f, RZ ;  /* 0x0000001f0f007819 */ /* 0x000fe200000006ff */
[----:B------:R-:W-:Y:S01]  /*5100*/  VOTEU.ALL UP0, P1 ;  /* 0x0000000000ff7886 */ /* 0x000fe20000800000 */
[----:B------:R-:W-:Y:S01]  /*5110*/  UMOV UR12, UR36 ;  /* 0x00000024000c7c82 */ /* 0x000fe20008000000 */
[----:B------:R-:W-:Y:S05]  /*5120*/  ULEA UR5, UR6, UR24, 0x3 ;  /* 0x0000001806057291 */ /* 0x000fea000f8e18ff */
[----:B------:R2:W-:Y:S01]  /*5130*/  @!UP0 UTMALDG.3D [UR8], [UR18], desc[UR22] ;  /* 0x00001608120085b4 */ /* 0x0005e20008011000 */
[----:B------:R2:W-:Y:S01]  /*5140*/  @!P1 SYNCS.ARRIVE.TRANS64.RED.A0TR RZ, [UR4+0x100], R6 ;  /* 0x00010006ffff99a7 */ /* 0x0005e20008300404 */
[----:B------:R-:W-:Y:S02]  /*5150*/  SYNCS.ARRIVE.TRANS64.RED.A1T0 RZ, [UR20], RZ ;  /* 0x000000ffffff79a7 */ /* 0x000fe40008100414 */
[----:B------:R-:W3:Y:S02]  /*5160*/  SYNCS.PHASECHK.TRANS64.TRYWAIT P0, [UR5+0x118], R0 ;  /* 0x00011800ff0075a7 */ /* 0x000ee40008001105 */
[----:B--23--:R-:W-:Y:S05]  /*5170*/  @!P0 BRA `(.L_x_95) ;  /* 0x0000003c00ac8947 */ /* 0x00cfea0003800000 */
.L_x_191:
[----:B------:R-:W3:Y:S01]  /*5180*/  S2UR UR12, SR_CgaCtaId ;  /* 0x00000000000c79c3 */ /* 0x000ee20000008800 */
[----:B------:R-:W-:Y:S01]  /*5190*/  UIADD3 UR9, UPT, UPT, UR5, 0x100, URZ ;  /* 0x0000010005097890 */ /* 0x000fe2000fffe0ff */
[----:B------:R-:W-:Y:S01]  /*51a0*/  @!P1 IADD3 R6, P0, PT, R16, 0x580, RZ ;  /* 0x0000058010069810 */ /* 0x000fe20007f1e0ff */
[----:B------:R-:W-:Y:S01]  /*51b0*/  UPLOP3.LUT UP3, UPT, UPT, UPT, UPT, 0x80, 0x8 ;  /* 0x000000000008789c */ /* 0x000fe20003f6f070 */
[----:B------:R-:W-:Y:S01]  /*51c0*/  R2UR UR23, R86 ;  /* 0x00000000561772ca */ /* 0x000fe200000e0000 */
[----:B------:R-:W-:Y:S01]  /*51d0*/  UMOV UR20, 0x0 ;  /* 0x0000000000147882 */ /* 0x000fe20000000000 */
[----:B------:R-:W-:Y:S01]  /*51e0*/  @!P1 R2UR UR7, R6 ;  /* 0x00000000060792ca */ /* 0x000fe200000e0000 */
[----:B--2---:R-:W-:Y:S01]  /*51f0*/  @!P1 IMAD.X R0, RZ, RZ, R17, P0 ;  /* 0x000000ffff009224 */ /* 0x004fe200000e0611 */
[----:B------:R-:W-:Y:S01]  /*5200*/  UMOV UR21, 0x10000000 ;  /* 0x1000000000157882 */ /* 0x000fe20000000000 */
[----:B------:R-:W-:Y:S01]  /*5210*/  VOTEU.ALL UP0, P1 ;  /* 0x0000000000ff7886 */ /* 0x000fe20000800000 */
[----:B------:R-:W-:Y:S02]  /*5220*/  R2UR UR22, R87 ;  /* 0x00000000571672ca */ /* 0x000fe400000e0000 */
[----:B------:R-:W-:Y:S02]  /*5230*/  @!P1 R2UR UR4, R0 ;  /* 0x00000000000492ca */ /* 0x000fe400000e0000 */
[----:B------:R-:W-:Y:S01]  /*5240*/  @!UP0 UIADD3 UR10, UPT, UPT, UR10, 0x20, URZ ;  /* 0x000000200a0a8890 */ /* 0x000fe2000fffe0ff */
[C---:B------:R-:W-:Y:S02]  /*5250*/  ISETP.NE.AND P0, PT, R14.reuse, 0x2, PT ;  /* 0x000000020e00780c */ /* 0x040fe40003f05270 */
[----:B------:R-:W-:Y:S02]  /*5260*/  UIADD3 UR30, UPT, UPT, UR13, UR23, URZ ;  /* 0x000000170d1e7290 */ /* 0x000fe4000fffe0ff */
[----:B------:R-:W-:Y:S01]  /*5270*/  IMAD.U32 R8, RZ, RZ, UR7 ;  /* 0x00000007ff087e24 */ /* 0x000fe2000f8e00ff */
[----:B------:R-:W-:Y:S02]  /*5280*/  SEL R0, RZ, 0x1, P0 ;  /* 0x00000001ff007807 */ /* 0x000fe40000000000 */
[----:B------:R-:W-:Y:S01]  /*5290*/  SEL R14, R14, RZ, P0 ;  /* 0x000000ff0e0e7207 */ /* 0x000fe20000000000 */
[----:B------:R-:W-:Y:S01]  /*52a0*/  UIADD3 UR25, UPT, UPT, UR14, UR22, URZ ;  /* 0x000000160e197290 */ /* 0x000fe2000fffe0ff */
[----:B------:R-:W-:Y:S01]  /*52b0*/  @!P1 R2UR UR18, R8 ;  /* 0x00000000081292ca */ /* 0x000fe200000e0000 */
[----:B------:R-:W-:Y:S01]  /*52c0*/  IMAD.U32 R9, RZ, RZ, UR4 ;  /* 0x00000004ff097e24 */ /* 0x000fe2000f8e00ff */
[----:B------:R-:W-:Y:S01]  /*52d0*/  @!UP0 ULEA UR4, UR6, UR24, 0xd ;  /* 0x0000001806048291 */ /* 0x000fe2000f8e68ff */
[----:B------:R-:W-:Y:S03]  /*52e0*/  LOP3.LUT R13, R13, R0, RZ, 0x3c, !PT ;  /* 0x000000000d0d7212 */ /* 0x000fe600078e3cff */
[----:B------:R-:W-:Y:S01]  /*52f0*/  @!P1 R2UR UR19, R9 ;  /* 0x00000000091392ca */ /* 0x000fe200000e0000 */
[----:B------:R-:W-:Y:S02]  /*5300*/  @!UP0 UIADD3 UR8, UPT, UPT, UR4, 0x200, URZ ;  /* 0x0000020004088890 */ /* 0x000fe4000fffe0ff */
[----:B---3--:R-:W-:Y:S01]  /*5310*/  UPRMT UR4, UR12, 0x654, UR9 ;  /* 0x000006540c047896 */ /* 0x008fe20008000009 */
[----:B------:R-:W-:Y:S02]  /*5320*/  VOTEU.ALL UP0, P1 ;  /* 0x0000000000ff7886 */ /* 0x000fe40000800000 */
[----:B------:R-:W-:Y:S01]  /*5330*/  UMOV UR12, UR36 ;  /* 0x00000024000c7c82 */ /* 0x000fe20008000000 */
[----:B------:R-:W-:Y:S06]  /*5340*/  UMOV UR36, UR26 ;  /* 0x0000001a00247c82 */ /* 0x000fec0008000000 */
[----:B------:R2:W-:Y:S01]  /*5350*/  @!UP0 UTMALDG.3D [UR8], [UR18], desc[UR20] ;  /* 0x00001408120085b4 */ /* 0x0005e20008011000 */
[----:B------:R4:W-:Y:S01]  /*5360*/  @!P1 SYNCS.ARRIVE.TRANS64.RED.A0TR RZ, [UR5+0x100], R7 ;  /* 0x00010007ffff99a7 */ /* 0x0009e20008300405 */
[----:B------:R-:W-:Y:S01]  /*5370*/  SYNCS.ARRIVE.TRANS64.RED.A1T0 RZ, [UR4], RZ ;  /* 0x000000ffffff79a7 */ /* 0x000fe20008100404 */
[----:B------:R-:W-:Y:S04]  /*5380*/  UIADD3 UR4, UPT, UPT, UR6, 0x1, URZ ;  /* 0x0000000106047890 */ /* 0x000fe8000fffe0ff */
[----:B------:R-:W-:Y:S04]  /*5390*/  UISETP.NE.AND UP0, UPT, UR4, 0x3, UPT ;  /* 0x000000030400788c */ /* 0x000fe8000bf05270 */
[----:B------:R-:W-:Y:S06]  /*53a0*/  USEL UR5, URZ, 0x1, UP0 ;  /* 0x00000001ff057887 */ /* 0x000fec0008000000 */
[----:B------:R-:W-:Y:S01]  /*53b0*/  LOP3.LUT R15, R15, UR5, RZ, 0x3c, !PT ;  /* 0x000000050f0f7c12 */ /* 0x000fe2000f8e3cff */
[----:B--2---:R-:W-:Y:S01]  /*53c0*/  USEL UR12, UR4, URZ, UP0 ;  /* 0x000000ff040c7287 */ /* 0x004fe20008000000 */
[----:B------:R-:W-:Y:S11]  /*53d0*/  BRA.U UP1, `(.L_x_96) ;  /* 0xfffffff101e87547 */ /* 0x000ff6000b83ffff */
[----:B------:R-:W-:Y:S01]  /*53e0*/  UIADD3 UR24, UPT, UPT, UR24, 0x118, URZ ;  /* 0x0000011818187890 */ /* 0x000fe2000fffe0ff */
[----:B------:R-:W-:-:S03]  /*53f0*/  SHF.L.U32 R3, R15, 0x1f, RZ ;  /* 0x0000001f0f037819 */ /* 0x000fc600000006ff */
[----:B------:R-:W-:-:S09]  /*5400*/  ULEA UR4, UR12, UR24, 0x3 ;  /* 0x000000180c047291 */ /* 0x000fd2000f8e18ff */
[----:B------:R-:W2:Y:S02]  /*5410*/  SYNCS.PHASECHK.TRANS64.TRYWAIT P0, [UR4], R3 ;  /* 0x00000003ff0075a7 */ /* 0x000ea40008001104 */
[----:B--2---:R-:W-:Y:S05]  /*5420*/  @!P0 BRA `(.L_x_97) ;  /* 0x0000003c00188947 */ /* 0x004fea0003800000 */
.L_x_193:
[----:B------:R-:W-:-:S04]  /*5430*/  UIADD3 UR4, UPT, UPT, UR12, 0x1, URZ ;  /* 0x000000010c047890 */ /* 0x000fc8000fffe0ff */
[----:B------:R-:W-:-:S04]  /*5440*/  UISETP.NE.AND UP0, UPT, UR4, 0x3, UPT ;  /* 0x000000030400788c */ /* 0x000fc8000bf05270 */
[----:B------:R-:W-:Y:S02]  /*5450*/  USEL UR6, URZ, 0x1, UP0 ;  /* 0x00000001ff067887 */ /* 0x000fe40008000000 */
[----:B------:R-:W-:-:S04]  /*5460*/  USEL UR4, UR4, URZ, UP0 ;  /* 0x000000ff04047287 */ /* 0x000fc80008000000 */
[----:B------:R-:W-:Y:S01]  /*5470*/  ULEA UR5, UR4, UR24, 0x3 ;  /* 0x0000001804057291 */ /* 0x000fe2000f8e18ff */
[----:B------:R-:W-:-:S04]  /*5480*/  LOP3.LUT R15, R15, UR6, RZ, 0x3c, !PT ;  /* 0x000000060f0f7c12 */ /* 0x000fc8000f8e3cff */
[----:B--2---:R-:W-:-:S04]  /*5490*/  SHF.L.U32 R3, R15, 0x1f, RZ ;  /* 0x0000001f0f037819 */ /* 0x004fc800000006ff */
[----:B------:R-:W2:Y:S02]  /*54a0*/  SYNCS.PHASECHK.TRANS64.TRYWAIT P0, [UR5], R3 ;  /* 0x00000003ff0075a7 */ /* 0x000ea40008001105 */
[----:B--2---:R-:W-:Y:S05]  /*54b0*/  @!P0 BRA `(.L_x_98) ;  /* 0x0000003c000c8947 */ /* 0x004fea0003800000 */
.L_x_195:
[----:B------:R-:W-:-:S04]  /*54c0*/  UIADD3 UR4, UPT, UPT, UR4, 0x1, URZ ;  /* 0x0000000104047890 */ /* 0x000fc8000fffe0ff */
[----:B------:R-:W-:-:S04]  /*54d0*/  UISETP.NE.AND UP0, UPT, UR4, 0x3, UPT ;  /* 0x000000030400788c */ /* 0x000fc8000bf05270 */
[----:B------:R-:W-:Y:S02]  /*54e0*/  USEL UR5, URZ, 0x1, UP0 ;  /* 0x00000001ff057887 */ /* 0x000fe40008000000 */
[----:B------:R-:W-:-:S04]  /*54f0*/  USEL UR4, UR4, URZ, UP0 ;  /* 0x000000ff04047287 */ /* 0x000fc80008000000 */
[----:B------:R-:W-:Y:S01]  /*5500*/  ULEA UR4, UR4, UR24, 0x3 ;  /* 0x0000001804047291 */ /* 0x000fe2000f8e18ff */
[----:B--2---:R-:W-:-:S04]  /*5510*/  LOP3.LUT R3, R15, UR5, RZ, 0x3c, !PT ;  /* 0x000000050f037c12 */ /* 0x004fc8000f8e3cff */
[----:B------:R-:W-:Y:S01]  /*5520*/  SHF.L.U32 R3, R3, 0x1f, RZ ;  /* 0x0000001f03037819 */ /* 0x000fe200000006ff */
[----:B------:R-:W-:-:S07]  /*5530*/  IMAD.U32 R0, RZ, RZ, UR4 ;  /* 0x00000004ff007e24 */ /* 0x000fce000f8e00ff */
.L_x_99:
[----:B--2---:R2:W3:Y:S02]  /*5540*/  SYNCS.PHASECHK.TRANS64.TRYWAIT P0, [R0+URZ], R3 ;  /* 0x00000003000075a7 */ /* 0x0044e400080011ff */
[----:B---3--:R-:W-:Y:S05]  /*5550*/  @!P0 NANOSLEEP.SYNCS 0x989680 ;  /* 0x009896800000895d */ /* 0x008fea0003900000 */
[----:B------:R-:W3:Y:S02]  /*5560*/  @!P0 SYNCS.PHASECHK.TRANS64 P0, [R0+URZ], R3 ;  /* 0x00000003000085a7 */ /* 0x000ee400080010ff */
[----:B-1-3--:R-:W-:Y:S05]  /*5570*/  @P0 EXIT ;  /* 0x000000000000094d */ /* 0x00afea0003800000 */
[----:B------:R-:W-:Y:S05]  /*5580*/  BRA `(.L_x_99) ;  /* 0xfffffffc00ec7947 */ /* 0x000fea000383ffff */
.L_x_87:
[----:B------:R-:W-:-:S06]  /*5590*/  UISETP.GE.AND UP0, UPT, UR22, 0x4, UPT ;  /* 0x000000041600788c */ /* 0x000fcc000bf06270 */
[----:B------:R-:W-:-:S13]  /*55a0*/  PLOP3.LUT P0, PT, PT, PT, UP0, 0x80, 0x8 ;  /* 0x000000000008781c */ /* 0x000fda0003f0f008 */
[----:B------:R-:W-:Y:S05]  /*55b0*/  @!P0 EXIT ;  /* 0x000000000000894d */ /* 0x000fea0003800000 */
[----:B------:R-:W1:Y:S08]  /*55c0*/  S2UR UR4, SR_CgaCtaId ;  /* 0x00000000000479c3 */ /* 0x000e700000008800 */
[----:B------:R-:W-:Y:S01]  /*55d0*/  BAR.SYNC.DEFER_BLOCKING 0x6, 0xa0 ;  /* 0x0182800000007b1d */ /* 0x000fe20000010000 */
[C---:B------:R-:W-:Y:S01]  /*55e0*/  IMAD.SHL.U32 R3, R91.reuse, 0x20, RZ ;  /* 0x000000205b037824 */ /* 0x040fe200078e00ff */
[C---:B------:R-:W-:Y:S01]  /*55f0*/  LOP3.LUT R92, R91.reuse, 0x2, RZ, 0xc0, !PT ;  /* 0x000000025b5c7812 */ /* 0x040fe200078ec0ff */
[C---:B------:R-:W-:Y:S01]  /*5600*/  IMAD.SHL.U32 R96, R91.reuse, 0x4, RZ ;  /* 0x000000045b607824 */ /* 0x040fe200078e00ff */
[C---:B------:R-:W-:Y:S01]  /*5610*/  LOP3.LUT R97, R91.reuse, 0x60, RZ, 0xc0, !PT ;  /* 0x000000605b617812 */ /* 0x040fe200078ec0ff */
[----:B------:R-:W-:Y:S01]  /*5620*/  IMAD.U32 R37, R91, 0x10000, RZ ;  /* 0x000100005b257824 */ /* 0x000fe200078e00ff */
[----:B------:R-:W-:-:S02]  /*5630*/  UMOV UR47, 0x400 ;  /* 0x00000400002f7882 */ /* 0x000fc40000000000 */
[----:B------:R-:W2:Y:S01]  /*5640*/  LDC.64 R78, c[0x0][0x8b0] ;  /* 0x00022c00ff4e7b82 */ /* 0x000ea20000000a00 */
[----:B------:R-:W-:Y:S01]  /*5650*/  LOP3.LUT R5, R3, 0xc0, RZ, 0xc0, !PT ;  /* 0x000000c003057812 */ /* 0x000fe200078ec0ff */
[----:B------:R-:W-:Y:S01]  /*5660*/  HFMA2 R36, -RZ, RZ, 0, 0 ;  /* 0x00000000ff247431 */ /* 0x000fe200000001ff */
[----:B------:R-:W-:Y:S01]  /*5670*/  LOP3.LUT R91, R91, 0x4, RZ, 0xc0, !PT ;  /* 0x000000045b5b7812 */ /* 0x000fe200078ec0ff */
[----:B------:R-:W-:Y:S01]  /*5680*/  IMAD.MOV.U32 R94, RZ, RZ, RZ ;  /* 0x000000ffff5e7224 */ /* 0x000fe200078e00ff */
[----:B------:R-:W-:Y:S01]  /*5690*/  LOP3.LUT R96, R5, 0x18, R96, 0xf8, !PT ;  /* 0x0000001805607812 */ /* 0x000fe200078ef860 */
[----:B------:R-:W-:Y:S01]  /*56a0*/  IMAD.MOV.U32 R90, RZ, RZ, RZ ;  /* 0x000000ffff5a7224 */ /* 0x000fe200078e00ff */
[----:B------:R-:W-:Y:S01]  /*56b0*/  LOP3.LUT R37, R37, 0x600000, RZ, 0xc0, !PT ;  /* 0x0060000025257812 */ /* 0x000fe200078ec0ff */
[----:B------:R-:W3:Y:S01]  /*56c0*/  LDC.64 R76, c[0x0][0x8a8] ;  /* 0x00022a00ff4c7b82 */ /* 0x000ee20000000a00 */
[----:B------:R-:W-:Y:S01]  /*56d0*/  IADD3 R95, PT, PT, -R91, 0x2, RZ ;  /* 0x000000025b5f7810 */ /* 0x000fe20007ffe1ff */
[----:B------:R-:W-:Y:S01]  /*56e0*/  IMAD.MOV R92, RZ, RZ, -R92 ;  /* 0x000000ffff5c7224 */ /* 0x000fe200078e0a5c */
[----:B------:R-:W-:Y:S01]  /*56f0*/  LOP3.LUT R96, R96, 0xf20, R3, 0xf8, !PT ;  /* 0x00000f2060607812 */ /* 0x000fe200078ef803 */
[----:B------:R-:W4:Y:S01]  /*5700*/  LDCU UR62, c[0x0][0x370] ;  /* 0x00006e00ff3e77ac */ /* 0x000f220008000800 */
[----:B------:R-:W-:Y:S01]  /*5710*/  MOV R93, RZ ;  /* 0x000000ff005d7202 */ /* 0x000fe20000000f00 */
[----:B------:R-:W-:Y:S01]  /*5720*/  IMAD.SHL.U32 R95, R95, 0x10, RZ ;  /* 0x000000105f5f7824 */ /* 0x000fe200078e00ff */
[----:B------:R-:W-:Y:S01]  /*5730*/  IADD3 R91, PT, PT, -R91, RZ, RZ ;  /* 0x000000ff5b5b7210 */ /* 0x000fe20007ffe1ff */
[----:B-1----:R-:W-:Y:S01]  /*5740*/  ULEA UR47, UR4, UR47, 0x18 ;  /* 0x0000002f042f7291 */ /* 0x002fe2000f8ec0ff */
[----:B------:R-:W1:Y:S01]  /*5750*/  LDCU.64 UR4, c[0x0][0x890] ;  /* 0x00011200ff0477ac */ /* 0x000e620008000a00 */
[----:B------:R-:W-:Y:S01]  /*5760*/  UMOV UR54, 0x1 ;  /* 0x0000000100367882 */ /* 0x000fe20000000000 */
[----:B------:R-:W-:Y:S01]  /*5770*/  UMOV UR46, URZ ;  /* 0x000000ff002e7c82 */ /* 0x000fe20008000000 */
[----:B------:R-:W2:Y:S05]  /*5780*/  LDCU UR41, c[0x0][0xb0c] ;  /* 0x00016180ff2977ac */ /* 0x000eaa0008000800 */
[----:B------:R-:W4:Y:S01]  /*5790*/  LDS R0, [UR47+0x1f0] ;  /* 0x0001f02fff007984 */ /* 0x000f220008000800 */
[----:B------:R-:W2:Y:S01]  /*57a0*/  LDCU UR39, c[0x0][0xb30] ;  /* 0x00016600ff2777ac */ /* 0x000ea20008000800 */
[----:B------:R-:W2:Y:S01]  /*57b0*/  LDCU.64 UR60, c[0x0][0x888] ;  /* 0x00011100ff3c77ac */ /* 0x000ea20008000a00 */
[----:B-1----:R-:W-:Y:S01]  /*57c0*/  IMAD.U32 R99, RZ, RZ, UR4 ;  /* 0x00000004ff637e24 */ /* 0x002fe2000f8e00ff */
[----:B------:R-:W-:Y:S01]  /*57d0*/  UIADD3 UR4, UPT, UPT, UR47, 0x200, URZ ;  /* 0x000002002f047890 */ /* 0x000fe2000fffe0ff */
[----:B------:R-:W-:Y:S01]  /*57e0*/  IMAD.U32 R98, RZ, RZ, UR5 ;  /* 0x00000005ff627e24 */ /* 0x000fe2000f8e00ff */
[----:B------:R-:W1:Y:S04]  /*57f0*/  LDCU.64 UR42, c[0x0][0xb28] ;  /* 0x00016500ff2a77ac */ /* 0x000e680008000a00 */
[----:B------:R-:W-:Y:S01]  /*5800*/  LEA R96, R96, UR4, 0x1 ;  /* 0x0000000460607c11 */ /* 0x000fe2000f8e08ff */
[----:B------:R-:W1:Y:S01]  /*5810*/  LDCU.128 UR56, c[0x0][0xb10] ;  /* 0x00016200ff3877ac */ /* 0x000e620008000c00 */
[----:B------:R-:W1:Y:S01]  /*5820*/  LDCU UR55, c[0x0][0x374] ;  /* 0x00006e80ff3777ac */ /* 0x000e620008000800 */
[----:B------:R-:W-:Y:S01]  /*5830*/  UMOV UR53, URZ ;  /* 0x000000ff00357c82 */ /* 0x000fe20008000000 */
[----:B------:R-:W-:Y:S01]  /*5840*/  UMOV UR52, URZ ;  /* 0x000000ff00347c82 */ /* 0x000fe20008000000 */
[----:B----4-:R-:W-:Y:S01]  /*5850*/  IADD3 R37, PT, PT, R0, R37, RZ ;  /* 0x0000002500257210 */ /* 0x010fe20007ffe0ff */
[----:B-123--:R-:W-:-:S07]  /*5860*/  IMAD.U32 R0, RZ, RZ, UR4 ;  /* 0x00000004ff007e24 */ /* 0x00efce000f8e00ff */
.L_x_130:
[C---:B------:R-:W-:Y:S02]  /*5870*/  LEA R3, R90.reuse, UR47, 0x3 ;  /* 0x0000002f5a037c11 */ /* 0x040fe4000f8e18ff */
[----:B------:R-:W-:Y:S02]  /*5880*/  SHF.L.U32 R0, R93, 0x1f, RZ ;  /* 0x0000001f5d007819 */ /* 0x000fe400000006ff */
[----:B------:R-:W-:Y:S02]  /*5890*/  LEA R5, R90, UR47, 0x4 ;  /* 0x0000002f5a057c11 */ /* 0x000fe4000f8e20ff */
[----:B-1----:R-:W1:Y:S02]  /*58a0*/  SYNCS.PHASECHK.TRANS64.TRYWAIT P0, [R3+URZ+0x140], R0 ;  /* 0x00014000030075a7 */ /* 0x002e6400080011ff */
[----:B-1----:R-:W-:Y:S05]  /*58b0*/  @!P0 BRA `(.L_x_100) ;  /* 0x0000003800248947 */ /* 0x002fea0003800000 */
.L_x_196:
        /* <DEDUP_REMOVED lines=8> */
[----:B--2---:R-:W-:Y:S11]  /*5940*/  LOP3.LUT P0, RZ, R6, 0x1, RZ, 0xc0, !PT ;  /* 0x0000000106ff7812 */ /* 0x004ff6000780c0ff */
[----:B------:R-:W-:Y:S02]  /*5950*/  @!UPT UIADD3 URZ, UPT, UPT, URZ, URZ, URZ ;  /* 0x000000fffffff290 */ /* 0x000fe4000fffe0ff */
[----:B---3--:R-:W-:Y:S01]  /*5960*/  VOTEU.ANY UP1, P0 ;  /* 0x0000000000ff7886 */ /* 0x008fe20000020100 */
[----:B------:R-:W-:Y:S01]  /*5970*/  PLOP3.LUT P0, PT, PT, PT, UP1, 0x80, 0x8 ;  /* 0x000000000008781c */ /* 0x000fe20003f0f018 */
[----:B------:R-:W-:Y:S06]  /*5980*/  UP2UR UR4, UPR, URZ, 0x2 ;  /* 0x00000002ff047883 */ /* 0x000fec0008000000 */
[----:B------:R-:W-:Y:S06]  /*5990*/  IMAD.U32 R100, RZ, RZ, UR4 ;  /* 0x00000004ff647e24 */ /* 0x000fec000f8e00ff */
[----:B-1----:R-:W-:Y:S02]  /*59a0*/  @P0 SHF.R.U32.HI R0, RZ, 0x10, R5 ;  /* 0x00000010ff000819 */ /* 0x002fe40000011605 */
        /* <DEDUP_REMOVED lines=12> */
[----:B------:R-:W2:Y:S01]  /*5a70*/  LDCU UR12, c[0x0][0xb20] ;  /* 0x00016400ff0c77ac */ /* 0x000ea20008000800 */
[----:B------:R-:W-:Y:S02]  /*5a80*/  UIMAD.WIDE.U32 UR4, UR55, UR59, URZ ;  /* 0x0000003b370472a5 */ /* 0x000fe4000f8e00ff */
[----:B------:R-:W-:Y:S02]  /*5a90*/  UIMAD.WIDE.U32 UR6, UR62, UR56, URZ ;  /* 0x000000383e0672a5 */ /* 0x000fe4000f8e00ff */
[----:B------:R-:W-:Y:S02]  /*5aa0*/  UISETP.NE.AND UP0, UPT, UR58, 0x1, UPT ;  /* 0x000000013a00788c */ /* 0x000fe4000bf05270 */
[----:B------:R-:W-:Y:S02]  /*5ab0*/  UIMAD.WIDE.U32 UR8, UR37, UR59, URZ ;  /* 0x0000003b250872a5 */ /* 0x000fe4000f8e00ff */
[----:B------:R-:W-:Y:S02]  /*5ac0*/  UIMAD.WIDE.U32 UR10, UR38, UR56, URZ ;  /* 0x00000038260a72a5 */ /* 0x000fe4000f8e00ff */
[----:B------:R-:W-:Y:S02]  /*5ad0*/  UISETP.NE.AND UP1, UPT, UR41, 0x1, UPT ;  /* 0x000000012900788c */ /* 0x000fe4000bf25270 */
[----:B------:R-:W-:Y:S01]  /*5ae0*/  UISETP.NE.AND UP2, UPT, UR40, 0x1, UPT ;  /* 0x000000012800788c */ /* 0x000fe2000bf45270 */
[----:B------:R-:W-:Y:S02]  /*5af0*/  UMOV UR4, UR5 ;  /* 0x0000000500047c82 */ /* 0x000fe40008000000 */
[----:B--2---:R-:W-:Y:S03]  /*5b00*/  USHF.R.U32.HI UR5, URZ, UR12, UR4 ;  /* 0x0000000cff057299 */ /* 0x004fe60008011604 */
[----:B------:R-:W-:Y:S02]  /*5b10*/  UMOV UR4, UR7 ;  /* 0x0000000700047c82 */ /* 0x000fe40008000000 */
[----:B------:R-:W-:Y:S02]  /*5b20*/  USHF.R.U32.HI UR7, URZ, UR57, UR4 ;  /* 0x00000039ff077299 */ /* 0x000fe40008011604 */
[----:B------:R-:W-:Y:S02]  /*5b30*/  USEL UR4, UR55, UR5, !UP0 ;  /* 0x0000000537047287 */ /* 0x000fe4000c000000 */
[----:B------:R-:W-:Y:S01]  /*5b40*/  USEL UR7, UR62, UR7, !UP1 ;  /* 0x000000073e077287 */ /* 0x000fe2000c800000 */
[----:B------:R-:W-:Y:S01]  /*5b50*/  UMOV UR5, UR9 ;  /* 0x0000000900057c82 */ /* 0x000fe20008000000 */
[----:B------:R-:W-:Y:S02]  /*5b60*/  UIMAD.WIDE.U32 UR8, UR4, UR42, URZ ;  /* 0x0000002a040872a5 */ /* 0x000fe4000f8e00ff */
[----:B------:R-:W-:Y:S03]  /*5b70*/  USHF.R.U32.HI UR6, URZ, UR12, UR5 ;  /* 0x0000000cff067299 */ /* 0x000fe60008011605 */
[----:B------:R-:W-:Y:S01]  /*5b80*/  UMOV UR5, UR11 ;  /* 0x0000000b00057c82 */ /* 0x000fe20008000000 */
[----:B------:R-:W-:Y:S02]  /*5b90*/  UIMAD.WIDE.U32 UR10, UR7, UR42, URZ ;  /* 0x0000002a070a72a5 */ /* 0x000fe4000f8e00ff */
[----:B------:R-:W-:Y:S02]  /*5ba0*/  USHF.R.U32.HI UR12, URZ, UR57, UR5 ;  /* 0x00000039ff0c7299 */ /* 0x000fe40008011605 */
[----:B------:R-:W-:Y:S01]  /*5bb0*/  USEL UR6, UR37, UR6, !UP0 ;  /* 0x0000000625067287 */ /* 0x000fe2000c000000 */
[----:B------:R-:W-:Y:S02]  /*5bc0*/  UMOV UR5, UR9 ;  /* 0x0000000900057c82 */ /* 0x000fe40008000000 */
[----:B------:R-:W-:Y:S01]  /*5bd0*/  UMOV UR10, UR11 ;  /* 0x0000000b000a7c82 */ /* 0x000fe20008000000 */
[----:B------:R-:W-:Y:S02]  /*5be0*/  @UP2 USHF.R.U32.HI UR4, URZ, UR43, UR5 ;  /* 0x0000002bff042299 */ /* 0x000fe40008011605 */
[----:B------:R-:W-:Y:S02]  /*5bf0*/  @UP2 USHF.R.U32.HI UR7, URZ, UR43, UR10 ;  /* 0x0000002bff072299 */ /* 0x000fe4000801160a */
[----:B------:R-:W-:Y:S02]  /*5c00*/  UIMAD UR4, UR40, UR4, URZ ;  /* 0x00000004280472a4 */ /* 0x000fe4000f8e02ff */
[----:B------:R-:W-:Y:S02]  /*5c10*/  UIMAD.WIDE.U32 UR10, UR6, UR42, URZ ;  /* 0x0000002a060a72a5 */ /* 0x000fe4000f8e00ff */
[----:B------:R-:W-:Y:S02]  /*5c20*/  USEL UR5, UR38, UR12, !UP1 ;  /* 0x0000000c26057287 */ /* 0x000fe4000c800000 */
[----:B------:R-:W-:Y:S02]  /*5c30*/  UIMAD UR8, UR40, UR7, URZ ;  /* 0x00000007280872a4 */ /* 0x000fe4000f8e02ff */
[----:B------:R-:W-:Y:S03]  /*5c40*/  UISETP.GE.AND UP0, UPT, UR6, UR4, UPT ;  /* 0x000000040600728c */ /* 0x000fe6000bf06270 */
[----:B------:R-:W-:Y:S01]  /*5c50*/  UMOV UR4, UR11 ;  /* 0x0000000b00047c82 */ /* 0x000fe20008000000 */
[----:B------:R-:W-:Y:S02]  /*5c60*/  UISETP.GE.OR UP0, UPT, UR5, UR8, UP0 ;  /* 0x000000080500728c */ /* 0x000fe40008706670 */
[----:B------:R-:W-:Y:S02]  /*5c70*/  USHF.R.U32.HI UR4, URZ, UR43, UR4 ;  /* 0x0000002bff047299 */ /* 0x000fe40008011604 */
[----:B------:R-:W-:Y:S02]  /*5c80*/  UIMAD.WIDE.U32 UR8, UR5, UR42, URZ ;  /* 0x0000002a050872a5 */ /* 0x000fe4000f8e00ff */
[----:B------:R-:W-:Y:S02]  /*5c90*/  USEL UR11, UR6, UR4, !UP2 ;  /* 0x00000004060b7287 */ /* 0x000fe4000d000000 */
[----:B------:R-:W-:Y:S02]  /*5ca0*/  UIADD3 UR8, UPT, UPT, -UR5, URZ, URZ ;  /* 0x000000ff05087290 */ /* 0x000fe4000fffe1ff */
[----:B------:R-:W-:Y:S01]  /*5cb0*/  UIADD3 UR10, UPT, UPT, -UR11, URZ, URZ ;  /* 0x000000ff0b0a7290 */ /* 0x000fe2000fffe1ff */
[----:B------:R-:W-:Y:S01]  /*5cc0*/  @!UP0 UMOV UR4, UR9 ;  /* 0x0000000900048c82 */ /* 0x000fe20008000000 */
[----:B------:R-:W-:Y:S02]  /*5cd0*/  UIADD3 UR9, UPT, UPT, -UR6, URZ, URZ ;  /* 0x000000ff06097290 */ /* 0x000fe4000fffe1ff */
[----:B------:R-:W-:Y:S02]  /*5ce0*/  @!UP0 USHF.R.U32.HI UR4, URZ, UR43, UR4 ;  /* 0x0000002bff048299 */ /* 0x000fe40008011604 */
[----:B------:R-:W-:Y:S02]  /*5cf0*/  UIMAD UR10, UR40, UR10, UR6 ;  /* 0x0000000a280a72a4 */ /* 0x000fe4000f8e0206 */
[----:B------:R-:W-:Y:S04]  /*5d00*/  @!UP0 USEL UR4, UR5, UR4, !UP2 ;  /* 0x0000000405048287 */ /* 0x000fe8000d000000 */
[----:B------:R-:W-:Y:S02]  /*5d10*/  @!UP0 UIMAD UR10, UR7, UR10, UR4 ;  /* 0x0000000a070a82a4 */ /* 0x000fe4000f8e0204 */
[----:B------:R-:W-:Y:S02]  /*5d20*/  @!UP0 UIADD3 UR11, UPT, UPT, UR11, -UR4, URZ ;  /* 0x800000040b0b8290 */ /* 0x000fe4000fffe0ff */
[----:B------:R-:W-:Y:S02]  /*5d30*/  UIMAD UR7, UR41, UR8, UR38 ;  /* 0x00000008290772a4 */ /* 0x000fe4000f8e0226 */
[----:B------:R-:W-:Y:S02]  /*5d40*/  @!UP0 UIMAD UR6, UR11, UR40, UR5 ;  /* 0x000000280b0682a4 */ /* 0x000fe4000f8e0205 */
[----:B------:R-:W-:Y:S01]  /*5d50*/  UIMAD UR4, UR58, UR9, UR37 ;  /* 0x000000093a0472a4 */ /* 0x000fe2000f8e0225 */
[----:B------:R-:W-:Y:S02]  /*5d60*/  @!UP0 UMOV UR5, UR10 ;  /* 0x0000000a00058c82 */ /* 0x000fe40008000000 */
[----:B------:R-:W-:Y:S02]  /*5d70*/  UIMAD UR38, UR5, UR41, UR7 ;  /* 0x00000029052672a4 */ /* 0x000fe4000f8e0207 */
[----:B------:R-:W-:Y:S11]  /*5d80*/  UIMAD UR37, UR6, UR58, UR4 ;  /* 0x0000003a062572a4 */ /* 0x000ff6000f8e0204 */
[----:B------:R-:W-:Y:S01]  /*5d90*/  @!UPT UIADD3 URZ, UPT, UPT, URZ, URZ, URZ ;  /* 0x000000fffffff290 */ /* 0x000fe2000fffe0ff */
.L_x_101:
[----:B------:R-:W-:Y:S01]  /*5da0*/  UISETP.NE.AND UP0, UPT, UR39, 0x1, UPT ;  /* 0x000000012700788c */ /* 0x000fe2000bf05270 */
[----:B------:R-:W-:Y:S01]  /*5db0*/  IADD3 R90, PT, PT, R90, 0x1, RZ ;  /* 0x000000015a5a7810 */ /* 0x000fe20007ffe0ff */
[----:B------:R-:W-:Y:S02]  /*5dc0*/  UIADD3 UR11, UPT, UPT, UR47, 0x200, URZ ;  /* 0x000002002f0b7890 */ /* 0x000fe4000fffe0ff */
[----:B------:R-:W-:Y:S02]  /*5dd0*/  USHF.L.U32 UR50, UR25, 0x7, URZ ;  /* 0x0000000719327899 */ /* 0x000fe400080006ff */
[----:B------:R-:W-:Y:S05]  /*5de0*/  USHF.L.U32 UR49, UR30, 0x6, URZ ;  /* 0x000000061e317899 */ /* 0x000fea00080006ff */
[----:B------:R-:W2:Y:S01]  /*5df0*/  @!UP0 LDCU.128 UR12, c[0x0][0xb10] ;  /* 0x00016200ff0c87ac */ /* 0x000ea20008000c00 */
[----:B------:R-:W3:Y:S01]  /*5e00*/  @!UP0 LDCU UR5, c[0x0][0xb0c] ;  /* 0x00016180ff0587ac */ /* 0x000ee20008000800 */
[----:B------:R-:W4:Y:S01]  /*5e10*/  @!UP0 LDCU UR10, c[0x0][0xb20] ;  /* 0x00016400ff0a87ac */ /* 0x000f220008000800 */
[----:B--2---:R-:W-:Y:S02]  /*5e20*/  UIMAD.WIDE.U32 UR8, UR38, UR12, URZ ;  /* 0x0000000c260872a5 */ /* 0x004fe4000f8e00ff */
[----:B------:R-:W-:Y:S02]  /*5e30*/  UIMAD.WIDE.U32 UR6, UR37, UR15, URZ ;  /* 0x0000000f250672a5 */ /* 0x000fe4000f8e00ff */
[----:B------:R-:W-:Y:S03]  /*5e40*/  @!UP0 UISETP.NE.AND UP1, UPT, UR14, 0x1, UPT ;  /* 0x000000010e00888c */ /* 0x000fe6000bf25270 */
[----:B------:R-:W-:Y:S01]  /*5e50*/  @!UP0 UMOV UR4, UR9 ;  /* 0x0000000900048c82 */ /* 0x000fe20008000000 */
[----:B---3--:R-:W-:Y:S02]  /*5e60*/  @!UP0 UISETP.NE.AND UP2, UPT, UR5, 0x1, UPT ;  /* 0x000000010500888c */ /* 0x008fe4000bf45270 */
[----:B------:R-:W-:Y:S01]  /*5e70*/  @!UP0 USHF.R.U32.HI UR4, URZ, UR13, UR4 ;  /* 0x0000000dff048299 */ /* 0x000fe20008011604 */
[----:B------:R-:W-:Y:S02]  /*5e80*/  @!UP0 UMOV UR6, UR7 ;  /* 0x0000000700068c82 */ /* 0x000fe40008000000 */
[----:B----4-:R-:W-:Y:S02]  /*5e90*/  @!UP0 USHF.R.U32.HI UR6, URZ, UR10, UR6 ;  /* 0x0000000aff068299 */ /* 0x010fe40008011606 */
[----:B------:R-:W-:Y:S02]  /*5ea0*/  @!UP0 USEL UR7, UR38, UR4, !UP2 ;  /* 0x0000000426078287 */ /* 0x000fe4000d000000 */
[----:B------:R-:W-:Y:S04]  /*5eb0*/  @!UP0 USEL UR6, UR37, UR6, !UP1 ;  /* 0x0000000625068287 */ /* 0x000fe8000c800000 */
[----:B------:R-:W-:Y:S02]  /*5ec0*/  @!UP0 UIADD3 UR4, UPT, UPT, -UR7, UR6, URZ ;  /* 0x0000000607048290 */ /* 0x000fe4000fffe1ff */
[----:B------:R-:W-:Y:S02]  /*5ed0*/  @!UP0 UIADD3 UR6, UPT, UPT, UR7, -UR6, URZ ;  /* 0x8000000607068290 */ /* 0x000fe4000fffe0ff */
[----:B------:R-:W-:Y:S02]  /*5ee0*/  @!UP0 UIMAD UR38, UR4, UR5, UR38 ;  /* 0x00000005042682a4 */ /* 0x000fe4000f8e0226 */
[----:B------:R-:W-:Y:S02]  /*5ef0*/  @!UP0 UIMAD UR37, UR6, UR14, UR37 ;  /* 0x0000000e062582a4 */ /* 0x000fe4000f8e0225 */
[----:B------:R-:W-:Y:S09]  /*5f00*/  ULOP3.LUT UP0, URZ, UR11, 0x1b0, URZ, 0xc0, !UPT ;  /* 0x000001b00bff7892 */ /* 0x000ff2000f80c0ff */
[----:B------:R-:W-:Y:S05]  /*5f10*/  BRA.U !UP0, `(.L_x_102) ;  /* 0x00000001087c7547 */ /* 0x000fea000b800000 */
[----:B------:R-:W2:Y:S01]  /*5f20*/  LDCU.64 UR8, c[0x4][0x80] ;  /* 0x01001000ff0877ac */ /* 0x000ea20008000a00 */
[----:B------:R-:W-:Y:S01]  /*5f30*/  MOV R2, 0x0 ;  /* 0x0000000000027802 */ /* 0x000fe20000000f00 */
[----:B------:R-:W-:Y:S02]  /*5f40*/  HFMA2 R12, -RZ, RZ, 0, 5.9604644775390625e-08 ;  /* 0x00000001ff0c7431 */ /* 0x000fe400000001ff */
[----:B------:R-:W-:Y:S01]  /*5f50*/  IMAD.MOV.U32 R8, RZ, RZ, 0x70 ;  /* 0x00000070ff087424 */ /* 0x000fe200078e00ff */
[----:B------:R3:W4:Y:S01]  /*5f60*/  LDC.64 R14, c[0x4][R2] ;  /* 0x01000000020e7b82 */ /* 0x0007220000000a00 */
[----:B------:R-:W1:Y:S01]  /*5f70*/  LDCU.64 UR6, c[0x4][0x88] ;  /* 0x01001100ff0677ac */ /* 0x000e620008000a00 */
[----:B------:R-:W-:Y:S01]  /*5f80*/  IMAD.MOV.U32 R13, RZ, RZ, RZ ;  /* 0x000000ffff0d7224 */ /* 0x000fe200078e00ff */
[----:B------:R-:W1:Y:S01]  /*5f90*/  LDCU.64 UR4, c[0x4][0x8] ;  /* 0x01000100ff0477ac */ /* 0x000e620008000a00 */
[----:B--2---:R-:W-:Y:S01]  /*5fa0*/  MOV R5, UR9 ;  /* 0x0000000900057c02 */ /* 0x004fe20008000f00 */
[----:B------:R-:W-:Y:S01]  /*5fb0*/  IMAD.U32 R4, RZ, RZ, UR8 ;  /* 0x00000008ff047e24 */ /* 0x000fe2000f8e00ff */
[----:B-1----:R-:W-:Y:S01]  /*5fc0*/  MOV R7, UR7 ;  /* 0x0000000700077c02 */ /* 0x002fe20008000f00 */
[----:B------:R-:W-:Y:S01]  /*5fd0*/  IMAD.U32 R6, RZ, RZ, UR6 ;  /* 0x00000006ff067e24 */ /* 0x000fe2000f8e00ff */
[----:B------:R-:W-:Y:S01]  /*5fe0*/  MOV R11, UR5 ;  /* 0x00000005000b7c02 */ /* 0x000fe20008000f00 */
[----:B------:R-:W-:Y:S02]  /*5ff0*/  IMAD.U32 R10, RZ, RZ, UR4 ;  /* 0x00000004ff0a7e24 */ /* 0x000fe4000f8e00ff */
[----:B------:R-:W-:Y:S07]  /*6000*/  LEPC R20, `(.L_x_103) ;  /* 0x000000001014794e */ /* 0x000fee0000000000 */
[----:B---345:R-:W-:Y:S05]  /*6010*/  CALL.ABS.NOINC R14 ;  /* 0x000000000e007343 */ /* 0x038fea0003c00000 */
.L_x_103:
[----:B------:R-:W1:Y:S01]  /*6020*/  LDCU.64 UR8, c[0x4][0x80] ;  /* 0x01001000ff0877ac */ /* 0x000e620008000a00 */
[----:B------:R-:W2:Y:S01]  /*6030*/  LDC.64 R2, c[0x4][R2] ;  /* 0x0100000002027b82 */ /* 0x000ea20000000a00 */
[----:B------:R-:W-:Y:S02]  /*6040*/  HFMA2 R12, -RZ, RZ, 0, 5.9604644775390625e-08 ;  /* 0x00000001ff0c7431 */ /* 0x000fe400000001ff */
[----:B------:R-:W-:Y:S02]  /*6050*/  IMAD.MOV.U32 R8, RZ, RZ, 0x70 ;  /* 0x00000070ff087424 */ /* 0x000fe400078e00ff */
[----:B------:R-:W-:Y:S01]  /*6060*/  IMAD.MOV.U32 R13, RZ, RZ, RZ ;  /* 0x000000ffff0d7224 */ /* 0x000fe200078e00ff */
[----:B------:R-:W3:Y:S01]  /*6070*/  LDCU.64 UR6, c[0x4][0x88] ;  /* 0x01001100ff0677ac */ /* 0x000ee20008000a00 */
[----:B------:R-:W4:Y:S01]  /*6080*/  LDCU.64 UR4, c[0x4][0x8] ;  /* 0x01000100ff0477ac */ /* 0x000f220008000a00 */
[----:B-1----:R-:W-:Y:S02]  /*6090*/  MOV R4, UR8 ;  /* 0x0000000800047c02 */ /* 0x002fe40008000f00 */
[----:B------:R-:W-:Y:S02]  /*60a0*/  MOV R5, UR9 ;  /* 0x0000000900057c02 */ /* 0x000fe40008000f00 */
[----:B---3--:R-:W-:Y:S01]  /*60b0*/  MOV R7, UR7 ;  /* 0x0000000700077c02 */ /* 0x008fe20008000f00 */
[----:B------:R-:W-:Y:S01]  /*60c0*/  IMAD.U32 R6, RZ, RZ, UR6 ;  /* 0x00000006ff067e24 */ /* 0x000fe2000f8e00ff */
[----:B----4-:R-:W-:Y:S01]  /*60d0*/  MOV R11, UR5 ;  /* 0x00000005000b7c02 */ /* 0x010fe20008000f00 */
[----:B------:R-:W-:Y:S02]  /*60e0*/  IMAD.U32 R10, RZ, RZ, UR4 ;  /* 0x00000004ff0a7e24 */ /* 0x000fe4000f8e00ff */
[----:B------:R-:W-:Y:S07]  /*60f0*/  LEPC R20, `(.L_x_102) ;  /* 0x000000001014794e */ /* 0x000fee0000000000 */
[----:B--2---:R-:W-:Y:S05]  /*6100*/  CALL.ABS.NOINC R2 ;  /* 0x0000000002007343 */ /* 0x004fea0003c00000 */
.L_x_102:
[----:B------:R-:W-:Y:S02]  /*6110*/  R2UR UR6, R88 ;  /* 0x00000000580672ca */ /* 0x000fe400000e0000 */
[----:B------:R-:W-:Y:S02]  /*6120*/  R2UR UR5, R99 ;  /* 0x00000000630572ca */ /* 0x000fe400000e0000 */
[----:B------:R-:W-:Y:S02]  /*6130*/  R2UR UR4, R98 ;  /* 0x00000000620472ca */ /* 0x000fe400000e0000 */
[----:B------:R-:W-:Y:S02]  /*6140*/  ISETP.NE.U32.AND P4, PT, R78, RZ, PT ;  /* 0x000000ff4e00720c */ /* 0x000fe40003f85070 */
[----:B------:R-:W-:Y:S02]  /*6150*/  ISETP.NE.U32.AND P2, PT, RZ, UR60, PT ;  /* 0x0000003cff007c0c */ /* 0x000fe4000bf45070 */
[----:B------:R-:W-:Y:S02]  /*6160*/  ISETP.NE.AND.EX P4, PT, R79, RZ, PT, P4 ;  /* 0x000000ff4f00720c */ /* 0x000fe40003f85340 */
[----:B------:R-:W-:Y:S01]  /*6170*/  ISETP.NE.AND.EX P2, PT, RZ, UR61, PT, P2 ;  /* 0x0000003dff007c0c */ /* 0x000fe2000bf45320 */
[----:B------:R-:W-:Y:S02]  /*6180*/  UISETP.NE.AND UP2, UPT, UR6, URZ, UPT ;  /* 0x000000ff0600728c */ /* 0x000fe4000bf45270 */
[----:B------:R-:W-:Y:S04]  /*6190*/  UISETP.NE.U32.AND UP0, UPT, UR5, URZ, UPT ;  /* 0x000000ff0500728c */ /* 0x000fe8000bf05070 */
[----:B------:R-:W-:Y:S01]  /*61a0*/  UISETP.NE.AND.EX UP1, UPT, UR4, URZ, UPT, UP0 ;  /* 0x000000ff0400728c */ /* 0x000fe2000bf25300 */
[----:B------:R-:W-:Y:S01]  /*61b0*/  PLOP3.LUT P1, PT, PT, PT, UP2, 0x80, 0x8 ;  /* 0x000000000008781c */ /* 0x000fe20003f2f028 */
[----:B------:R-:W-:Y:S03]  /*61c0*/  UPLOP3.LUT UP0, UPT, UPT, UPT, UPT, 0x40, 0x4 ;  /* 0x000000000004789c */ /* 0x000fe60003f0e870 */
[----:B------:R-:W-:Y:S06]  /*61d0*/  @UP2 UPLOP3.LUT UP0, UPT, UPT, UPT, UP1, 0x80, 0x8 ;  /* 0x000000000008289c */ /* 0x000fec0003f0f010 */
[----:B------:R-:W-:Y:S01]  /*61e0*/  PLOP3.LUT P0, PT, PT, PT, UP0, 0x80, 0x8 ;  /* 0x000000000008781c */ /* 0x000fe20003f0f008 */
[----:B------:R-:W-:Y:S01]  /*61f0*/  @!UPT UIADD3 URZ, UPT, UPT, URZ, URZ, URZ ;  /* 0x000000fffffff290 */ /* 0x000fe2000fffe0ff */
[----:B------:R-:W-:Y:S11]  /*6200*/  BRA.U !UP1, `(.L_x_104) ;  /* 0x0000000109407547 */ /* 0x000ff6000b800000 */
[----:B------:R-:W-:Y:S01]  /*6210*/  UISETP.NE.U32.AND UP0, UPT, UR60, URZ, UPT ;  /* 0x000000ff3c00728c */ /* 0x000fe2000bf05070 */
[----:B------:R-:W-:Y:S01]  /*6220*/  R2UR UR6, R99 ;  /* 0x00000000630672ca */ /* 0x000fe200000e0000 */
[----:B------:R-:W2:Y:S01]  /*6230*/  LDCU.64 UR8, c[0x0][0x358] ;  /* 0x00006b00ff0877ac */ /* 0x000ea20008000a00 */
[----:B------:R-:W-:Y:S02]  /*6240*/  HFMA2 R84, -RZ, RZ, 0, 5.9604644775390625e-08 ;  /* 0x00000001ff547431 */ /* 0x000fe400000001ff */
[----:B-1----:R-:W-:Y:S01]  /*6250*/  IMAD.MOV.U32 R0, RZ, RZ, 0x1 ;  /* 0x00000001ff007424 */ /* 0x002fe200078e00ff */
[----:B------:R-:W-:Y:S06]  /*6260*/  UISETP.NE.AND.EX UP0, UPT, UR61, URZ, UPT, UP0 ;  /* 0x000000ff3d00728c */ /* 0x000fec000bf05300 */
[----:B------:R-:W-:Y:S05]  /*6270*/  PLOP3.LUT P3, PT, PT, PT, UP0, 0x80, 0x8 ;  /* 0x000000000008781c */ /* 0x000fea0003f6f008 */
[----:B------:R-:W1:Y:S01]  /*6280*/  @UP0 LDCU.64 UR4, c[0x0][0x888] ;  /* 0x00011100ff0407ac */ /* 0x000e620008000a00 */
[----:B------:R-:W-:Y:S07]  /*6290*/  @UP0 UIMAD UR6, UR36, UR6, URZ ;  /* 0x00000006240602a4 */ /* 0x000fee000f8e02ff */
[----:B------:R-:W-:Y:S01]  /*62a0*/  @!P3 PRMT R84, R0, 0x7610, R84 ;  /* 0x000076100054b816 */ /* 0x000fe20000000054 */
[----:B-1----:R-:W-:Y:S06]  /*62b0*/  @UP0 UIMAD.WIDE UR4, UR6, 0x4, UR4 ;  /* 0x00000004060408a5 */ /* 0x002fec000f8e0204 */
[----:B------:R-:W-:Y:S02]  /*62c0*/  IMAD.U32 R2, RZ, RZ, UR4 ;  /* 0x00000004ff027e24 */ /* 0x000fe4000f8e00ff */
[----:B------:R-:W-:Y:S03]  /*62d0*/  IMAD.U32 R3, RZ, RZ, UR5 ;  /* 0x00000005ff037e24 */ /* 0x000fe6000f8e00ff */
[----:B------:R-:W1:Y:S02]  /*62e0*/  @!UP0 LDCU UR4, c[0x0][0x880] ;  /* 0x00011000ff0487ac */ /* 0x000e640008000800 */
[----:B--2--5:R2:W5:Y:S02]  /*62f0*/  @P3 LDG.E R41, desc[UR8][R2.64] ;  /* 0x0000000802293981 */ /* 0x024564000c1e1900 */
[----:B-12---:R-:W-:Y:S02]  /*6300*/  @!P3 MOV R41, UR4 ;  /* 0x000000040029bc02 */ /* 0x006fe40008000f00 */
.L_x_104:
[----:B------:R-:W-:Y:S05]  /*6310*/  @!P4 BRA `(.L_x_105) ;  /* 0x000000000024c947 */ /* 0x000fea0003800000 */
[----:B------:R-:W-:Y:S01]  /*6320*/  ISETP.NE.U32.AND P3, PT, R76, RZ, PT ;  /* 0x000000ff4c00720c */ /* 0x000fe20003f65070 */
[----:B------:R-:W2:Y:S03]  /*6330*/  LDCU.64 UR4, c[0x0][0x358] ;  /* 0x00006b00ff0477ac */ /* 0x000ea60008000a00 */
[----:B------:R-:W-:Y:S11]  /*6340*/  ISETP.NE.AND.EX P3, PT, R77, RZ, PT, P3 ;  /* 0x000000ff4d00720c */ /* 0x000ff60003f65330 */
[----:B------:R-:W-:Y:S02]  /*6350*/  @!UPT UIADD3 URZ, UPT, UPT, URZ, URZ, URZ ;  /* 0x000000fffffff290 */ /* 0x000fe4000fffe0ff */
[----:B------:R-:W3:Y:S01]  /*6360*/  @P3 LDC.64 R2, c[0x0][0x8a8] ;  /* 0x00022a00ff023b82 */ /* 0x000ee20000000a00 */
[----:B-1----:R-:W-:Y:S04]  /*6370*/  @P3 IMAD R0, R78, UR36, RZ ;  /* 0x000000244e003c24 */ /* 0x002fe8000f8e02ff */
[----:B---3--:R-:W-:Y:S05]  /*6380*/  @P3 IMAD.WIDE R2, R0, 0x4, R2 ;  /* 0x0000000400023825 */ /* 0x008fea00078e0202 */
[----:B--2--5:R2:W5:Y:S02]  /*6390*/  @P3 LDG.E R38, desc[UR4][R2.64] ;  /* 0x0000000402263981 */ /* 0x024564000c1e1900 */
[----:B--2---:R-:W3:Y:S02]  /*63a0*/  @!P3 LDC R38, c[0x0][0x8a0] ;  /* 0x00022800ff26bb82 */ /* 0x004ee40000000800 */
.L_x_105:
[----:B-----5:R-:W-:Y:S01]  /*63b0*/  FSETP.NEU.AND P3, PT, R41, RZ, PT ;  /* 0x000000ff2900720b */ /* 0x020fe20003f6d000 */
[----:B------:R-:W-:Y:S01]  /*63c0*/  ULOP3.LUT UR4, UR54, 0x1, URZ, 0x3c, !UPT ;  /* 0x0000000136047892 */ /* 0x000fe2000f8e3cff */
[----:B------:R-:W-:Y:S01]  /*63d0*/  SEL R5, RZ, 0xffffffff, P2 ;  /* 0xffffffffff057807 */ /* 0x000fe20001000000 */
[----:B------:R-:W-:Y:S01]  /*63e0*/  IMAD.U32 R103, RZ, RZ, UR46 ;  /* 0x0000002eff677e24 */ /* 0x000fe2000f8e00ff */
[----:B------:R-:W-:Y:S01]  /*63f0*/  @P1 LOP3.LUT P2, RZ, R84, 0xff, RZ, 0xc0, !PT ;  /* 0x000000ff54ff1812 */ /* 0x000fe2000784c0ff */
[----:B------:R-:W-:Y:S01]  /*6400*/  IMAD.SHL.U32 R81, R92, 0x10, RZ ;  /* 0x000000105c517824 */ /* 0x000fe200078e00ff */
[----:B------:R-:W-:Y:S01]  /*6410*/  @P1 SEL R2, RZ, 0xffffffff, P3 ;  /* 0xffffffffff021807 */ /* 0x000fe20001800000 */
[----:B------:R-:W-:Y:S01]  /*6420*/  IMAD.U32 R110, RZ, RZ, UR4 ;  /* 0x00000004ff6e7e24 */ /* 0x000fe2000f8e00ff */
[----:B------:R-:W-:Y:S01]  /*6430*/  LEA R102, R36, UR47, 0x3 ;  /* 0x0000002f24667c11 */ /* 0x000fe2000f8e18ff */
[----:B------:R-:W-:Y:S01]  /*6440*/  IMAD.SHL.U32 R103, R103, 0x2000, RZ ;  /* 0x0000200067677824 */ /* 0x000fe200078e00ff */
[----:B------:R-:W-:Y:S01]  /*6450*/  @P0 SEL R2, R5, R2, !P2 ;  /* 0x0000000205020207 */ /* 0x000fe20005000000 */
[----:B------:R-:W-:Y:S01]  /*6460*/  IMAD.SHL.U32 R80, R91, 0x10, RZ ;  /* 0x000000105b507824 */ /* 0x000fe200078e00ff */
[----:B------:R-:W-:Y:S01]  /*6470*/  SHF.L.U32 R3, R94, 0x1f, RZ ;  /* 0x0000001f5e037819 */ /* 0x000fe200000006ff */
[----:B------:R-:W-:Y:S01]  /*6480*/  IMAD.IADD R83, R96, 0x1, R103 ;  /* 0x0000000160537824 */ /* 0x000fe200078e0267 */
[----:B------:R-:W-:Y:S01]  /*6490*/  @P1 LOP3.LUT R2, R2, 0x1, RZ, 0xc0, !PT ;  /* 0x0000000102021812 */ /* 0x000fe200078ec0ff */
[----:B------:R-:W-:Y:S01]  /*64a0*/  BSSY B1, `(.L_x_106) ;  /* 0x0000039000017945 */ /* 0x000fe20003800000 */
[----:B------:R-:W-:Y:S01]  /*64b0*/  PLOP3.LUT P2, PT, PT, PT, UP1, 0x80, 0x8 ;  /* 0x000000000008781c */ /* 0x000fe20003f4f018 */
[----:B------:R-:W-:Y:S01]  /*64c0*/  IMAD.IADD R82, R83, 0x1, R81 ;  /* 0x0000000153527824 */ /* 0x000fe200078e0251 */
[----:B------:R-:W-:Y:S01]  /*64d0*/  ISETP.NE.U32.OR P5, PT, R2, 0x1, !P1 ;  /* 0x000000010200780c */ /* 0x000fe20004fa5470 */
[----:B------:R-:W-:Y:S01]  /*64e0*/  IMAD.U32 R2, RZ, RZ, UR46 ;  /* 0x0000002eff027e24 */ /* 0x000fe2000f8e00ff */
[----:B------:R-:W-:Y:S01]  /*64f0*/  LOP3.LUT P4, R89, R84, 0xff, RZ, 0xc0, !PT ;  /* 0x000000ff54597812 */ /* 0x000fe2000788c0ff */
[----:B------:R-:W-:Y:S01]  /*6500*/  IMAD.MOV.U32 R108, RZ, RZ, 0x1 ;  /* 0x00000001ff6c7424 */ /* 0x000fe200078e00ff */
[----:B------:R-:W-:Y:S01]  /*6510*/  P2R R101, PR, RZ, 0x20 ;  /* 0x00000020ff657803 */ /* 0x000fe20000000000 */
[----:B------:R-:W-:Y:S01]  /*6520*/  IMAD R39, R36, 0x40, R37 ;  /* 0x0000004024277824 */ /* 0x000fe200078e0225 */
[----:B-1----:R-:W-:Y:S01]  /*6530*/  LEA R0, R2, UR47, 0x3 ;  /* 0x0000002f02007c11 */ /* 0x002fe2000f8e18ff */
[----:B------:R-:W-:Y:S01]  /*6540*/  IMAD.U32 R109, RZ, RZ, UR46 ;  /* 0x0000002eff6d7e24 */ /* 0x000fe2000f8e00ff */
[----:B------:R-:W-:Y:S02]  /*6550*/  SEL R2, RZ, 0xffffffff, P3 ;  /* 0xffffffffff027807 */ /* 0x000fe40001800000 */
[----:B------:R-:W-:Y:S02]  /*6560*/  CS2R R74, SRZ ;  /* 0x00000000004a7805 */ /* 0x000fe4000001ff00 */
[----:B------:R-:W-:Y:S02]  /*6570*/  CS2R R72, SRZ ;  /* 0x0000000000487805 */ /* 0x000fe4000001ff00 */
[----:B------:R-:W-:Y:S02]  /*6580*/  CS2R R66, SRZ ;  /* 0x0000000000427805 */ /* 0x000fe4000001ff00 */
[----:B------:R-:W-:Y:S02]  /*6590*/  @P2 SEL R2, R5, R2, !P4 ;  /* 0x0000000205022207 */ /* 0x000fe40006000000 */
[----:B------:R-:W-:Y:S02]  /*65a0*/  CS2R R64, SRZ ;  /* 0x0000000000407805 */ /* 0x000fe4000001ff00 */
[----:B------:R-:W-:Y:S02]  /*65b0*/  @P5 SHF.L.U32 R7, R110, 0x1f, RZ ;  /* 0x0000001f6e075819 */ /* 0x000fe400000006ff */
[----:B------:R-:W-:Y:S02]  /*65c0*/  CS2R R58, SRZ ;  /* 0x00000000003a7805 */ /* 0x000fe4000001ff00 */
[----:B------:R-:W-:Y:S02]  /*65d0*/  LOP3.LUT R2, R2, 0x1, RZ, 0xc0, !PT ;  /* 0x0000000102027812 */ /* 0x000fe400078ec0ff */
[----:B------:R-:W-:Y:S01]  /*65e0*/  CS2R R56, SRZ ;  /* 0x0000000000387805 */ /* 0x000fe2000001ff00 */
[----:B------:R-:W1:Y:S01]  /*65f0*/  @P5 SYNCS.PHASECHK.TRANS64.TRYWAIT P1, [R0+URZ+0x100], R7 ;  /* 0x00010007000055a7 */ /* 0x000e6200080211ff */
[----:B------:R-:W-:Y:S02]  /*6600*/  CS2R R50, SRZ ;  /* 0x0000000000327805 */ /* 0x000fe4000001ff00 */
[----:B------:R-:W-:Y:S02]  /*6610*/  ISETP.NE.U32.AND P2, PT, R2, 0x1, PT ;  /* 0x000000010200780c */ /* 0x000fe40003f45070 */
[----:B------:R-:W-:Y:S01]  /*6620*/  CS2R R48, SRZ ;  /* 0x0000000000307805 */ /* 0x000fe2000001ff00 */
[----:B------:R-:W-:Y:S01]  /*6630*/  IMAD.IADD R47, R83, 0x1, R80 ;  /* 0x00000001532f7824 */ /* 0x000fe200078e0250 */
[----:B------:R-:W-:Y:S01]  /*6640*/  P2R R111, PR, RZ, 0x4 ;  /* 0x00000004ff6f7803 */ /* 0x000fe20000000000 */
[----:B------:R-:W-:Y:S01]  /*6650*/  IMAD.IADD R46, R95, 0x1, R82 ;  /* 0x000000015f2e7824 */ /* 0x000fe200078e0252 */
[----:B------:R2:W4:Y:S01]  /*6660*/  SYNCS.PHASECHK.TRANS64.TRYWAIT P0, [R102+URZ+0x160], R3 ;  /* 0x00016003660075a7 */ /* 0x00052200080011ff */
[----:B-1----:R-:W-:Y:S01]  /*6670*/  @P5 SEL R108, RZ, 0x1, !P1 ;  /* 0x00000001ff6c5807 */ /* 0x002fe20004800000 */
[----:B--2---:R-:W-:Y:S06]  /*6680*/  @!P5 BRA `(.L_x_107) ;  /* 0x000000000068d947 */ /* 0x004fec0003800000 */
[----:B------:R-:W-:Y:S01]  /*6690*/  ISETP.NE.AND P1, PT, R108, RZ, PT ;  /* 0x000000ff6c00720c */ /* 0x000fe20003f25270 */
[----:B------:R-:W-:Y:S01]  /*66a0*/  BSSY B0, `(.L_x_108) ;  /* 0x000000d000007945 */ /* 0x000fe20003800000 */
[----:B------:R-:W-:Y:S02]  /*66b0*/  CS2R R50, SRZ ;  /* 0x0000000000327805 */ /* 0x000fe4000001ff00 */
[----:B------:R-:W-:Y:S02]  /*66c0*/  CS2R R48, SRZ ;  /* 0x0000000000307805 */ /* 0x000fe4000001ff00 */
[----:B------:R-:W-:Y:S02]  /*66d0*/  CS2R R58, SRZ ;  /* 0x00000000003a7805 */ /* 0x000fe4000001ff00 */
[----:B------:R-:W-:Y:S02]  /*66e0*/  CS2R R56, SRZ ;  /* 0x0000000000387805 */ /* 0x000fe4000001ff00 */
[----:B------:R-:W-:Y:S02]  /*66f0*/  CS2R R66, SRZ ;  /* 0x0000000000427805 */ /* 0x000fe4000001ff00 */
[----:B------:R-:W-:Y:S02]  /*6700*/  CS2R R64, SRZ ;  /* 0x0000000000407805 */ /* 0x000fe4000001ff00 */
[----:B------:R-:W-:Y:S02]  /*6710*/  CS2R R74, SRZ ;  /* 0x00000000004a7805 */ /* 0x000fe4000001ff00 */
[----:B------:R-:W-:Y:S01]  /*6720*/  CS2R R72, SRZ ;  /* 0x0000000000487805 */ /* 0x000fe2000001ff00 */
[----:B------:R-:W-:Y:S06]  /*6730*/  @P1 BRA `(.L_x_109) ;  /* 0x00000000000c1947 */ /* 0x000fec0003800000 */
[----:B------:R-:W-:Y:S04]  /*6740*/  SHF.L.U32 R5, R110, 0x1f, RZ ;  /* 0x0000001f6e057819 */ /* 0x000fe800000006ff */
[----:B------:R-:W1:Y:S02]  /*6750*/  SYNCS.PHASECHK.TRANS64.TRYWAIT P1, [R0+URZ+0x100], R5 ;  /* 0x00010005000075a7 */ /* 0x000e6400080211ff */
[----:B-1----:R-:W-:Y:S05]  /*6760*/  @!P1 BRA `(.L_x_110) ;  /* 0x00000028008c9947 */ /* 0x002fea0003800000 */
.L_x_109:
[----:B------:R-:W-:Y:S05]  /*6770*/  BSYNC B0 ;  /* 0x0000000000007941 */ /* 0x000fea0003800000 */
.L_x_108:
[----:B------:R-:W-:Y:S01]  /*6780*/  ISETP.NE.AND P1, PT, R111, RZ, PT ;  /* 0x000000ff6f00720c */ /* 0x000fe20003f25270 */
[----:B------:R-:W-:Y:S04]  /*6790*/  UIADD3 UR4, UPT, UPT, UR46, 0x1, URZ ;  /* 0x000000012e047890 */ /* 0x000fe8000fffe0ff */
[----:B------:R-:W-:Y:S04]  /*67a0*/  UISETP.NE.AND UP0, UPT, UR4, 0x3, UPT ;  /* 0x000000030400788c */ /* 0x000fe8000bf05270 */
[----:B------:R-:W-:Y:S02]  /*67b0*/  USEL UR5, URZ, 0x1, UP0 ;  /* 0x00000001ff057887 */ /* 0x000fe40008000000 */
[----:B------:R-:W-:Y:S02]  /*67c0*/  USEL UR4, UR4, URZ, UP0 ;  /* 0x000000ff04047287 */ /* 0x000fe40008000000 */
[----:B------:R2:W1:Y:S02]  /*67d0*/  @P1 LDS.128 R48, [R83] ;  /* 0x0000000053301984 */ /* 0x0004640000000c00 */
[----:B------:R-:W-:Y:S02]  /*67e0*/  LOP3.LUT R110, R110, UR5, RZ, 0x3c, !PT ;  /* 0x000000056e6e7c12 */ /* 0x000fe4000f8e3cff */
[----:B------:R2:W1:Y:S01]  /*67f0*/  @P1 LDS.128 R56, [R82+0x10] ;  /* 0x0000100052381984 */ /* 0x0004620000000c00 */
[----:B------:R-:W-:Y:S03]  /*6800*/  IMAD.U32 R109, RZ, RZ, UR4 ;  /* 0x00000004ff6d7e24 */ /* 0x000fe6000f8e00ff */
[----:B------:R2:W1:Y:S04]  /*6810*/  @P1 LDS.128 R64, [R47+0x20] ;  /* 0x000020002f401984 */ /* 0x0004680000000c00 */
[----:B------:R2:W1:Y:S02]  /*6820*/  @P1 LDS.128 R72, [R46+0x10] ;  /* 0x000010002e481984 */ /* 0x0004640000000c00 */
.L_x_107:
[----:B------:R-:W-:Y:S05]  /*6830*/  BSYNC B1 ;  /* 0x0000000000017941 */ /* 0x000fea0003800000 */
.L_x_106:
[----:B-1----:R-:W-:Y:S04]  /*6840*/  SHF.R.U32.HI R0, RZ, 0x15, R39 ;  /* 0x00000015ff007819 */ /* 0x002fe80000011627 */
[----:B------:R-:W-:Y:S01]  /*6850*/  LOP3.LUT P1, RZ, R0, 0x3, R85, 0x48, !PT ;  /* 0x0000000300ff7812 */ /* 0x000fe20007824855 */
[----:B------:R-:W-:Y:S01]  /*6860*/  @!UPT UIADD3 URZ, UPT, UPT, URZ, URZ, URZ ;  /* 0x000000fffffff290 */ /* 0x000fe2000fffe0ff */
[----:B----4-:R-:W-:Y:S11]  /*6870*/  @P0 BRA `(.L_x_111) ;  /* 0x0000000000080947 */ /* 0x010ff60003800000 */
[----:B------:R-:W1:Y:S02]  /*6880*/  SYNCS.PHASECHK.TRANS64.TRYWAIT P0, [R102+URZ+0x160], R3 ;  /* 0x00016003660075a7 */ /* 0x000e6400080011ff */
[----:B-1----:R-:W-:Y:S05]  /*6890*/  @!P0 BRA `(.L_x_112) ;  /* 0x0000002800548947 */ /* 0x002fea0003800000 */
.L_x_111:
[----:B------:R-:W-:Y:S05]  /*68a0*/  @!P1 BRA `(.L_x_113) ;  /* 0x0000000000409947 */ /* 0x000fea0003800000 */
[----:B------:R-:W4:Y:S01]  /*68b0*/  LDCU.64 UR8, c[0x4][0x70] ;  /* 0x01000e00ff0877ac */ /* 0x000f220008000a00 */
[----:B-1----:R-:W-:Y:S01]  /*68c0*/  MOV R3, 0x0 ;  /* 0x0000000000037802 */ /* 0x002fe20000000f00 */
[----:B------:R-:W-:Y:S02]  /*68d0*/  HFMA2 R12, -RZ, RZ, 0, 5.9604644775390625e-08 ;  /* 0x00000001ff0c7431 */ /* 0x000fe400000001ff */
[----:B------:R-:W-:Y:S02]  /*68e0*/  IMAD.MOV.U32 R8, RZ, RZ, 0x192 ;  /* 0x00000192ff087424 */ /* 0x000fe400078e00ff */
[----:B------:R-:W-:Y:S01]  /*68f0*/  IMAD.MOV.U32 R13, RZ, RZ, RZ ;  /* 0x000000ffff0d7224 */ /* 0x000fe200078e00ff */
[----:B------:R-:W1:Y:S01]  /*6900*/  LDCU.64 UR6, c[0x4][0x78] ;  /* 0x01000f00ff0677ac */ /* 0x000e620008000a00 */
[----:B------:R-:W2:Y:S01]  /*6910*/  LDC.64 R2, c[0x4][R3] ;  /* 0x0100000003027b82 */ /* 0x000ea20000000a00 */
[----:B------:R-:W5:Y:S01]  /*6920*/  LDCU.64 UR4, c[0x4][0x10] ;  /* 0x01000200ff0477ac */ /* 0x000f620008000a00 */
[----:B----4-:R-:W-:Y:S01]  /*6930*/  MOV R5, UR9 ;  /* 0x0000000900057c02 */ /* 0x010fe20008000f00 */
[----:B------:R-:W-:Y:S01]  /*6940*/  IMAD.U32 R4, RZ, RZ, UR8 ;  /* 0x00000008ff047e24 */ /* 0x000fe2000f8e00ff */
[----:B-1----:R-:W-:Y:S01]  /*6950*/  MOV R7, UR7 ;  /* 0x0000000700077c02 */ /* 0x002fe20008000f00 */
[----:B------:R-:W-:Y:S01]  /*6960*/  IMAD.U32 R6, RZ, RZ, UR6 ;  /* 0x00000006ff067e24 */ /* 0x000fe2000f8e00ff */
[----:B-----5:R-:W-:Y:S01]  /*6970*/  MOV R11, UR5 ;  /* 0x00000005000b7c02 */ /* 0x020fe20008000f00 */
[----:B------:R-:W-:Y:S02]  /*6980*/  IMAD.U32 R10, RZ, RZ, UR4 ;  /* 0x00000004ff0a7e24 */ /* 0x000fe4000f8e00ff */
[----:B------:R-:W-:Y:S07]  /*6990*/  LEPC R20, `(.L_x_113) ;  /* 0x000000001014794e */ /* 0x000fee0000000000 */
[----:B--23--:R-:W-:Y:S05]  /*69a0*/  CALL.ABS.NOINC R2 ;  /* 0x0000000002007343 */ /* 0x00cfea0003c00000 */
.L_x_113:
[----:B------:R-:W-:Y:S05]  /*69b0*/  WARPSYNC.ALL ;  /* 0x0000000000007948 */ /* 0x000fea0003800000 */
[----:B------:R-:W-:Y:S01]  /*69c0*/  R2UR UR4, R39 ;  /* 0x00000000270472ca */ /* 0x000fe200000e0000 */
[--C-:B------:R-:W-:Y:S01]  /*69d0*/  HADD2.F32 R40, -RZ, R48.reuse.H0_H0 ;  /* 0x20000030ff287230 */ /* 0x100fe20000004100 */
[----:B------:R-:W-:Y:S01]  /*69e0*/  ISETP.NE.AND P0, PT, R97, RZ, PT ;  /* 0x000000ff6100720c */ /* 0x000fe20003f05270 */
[----:B------:R-:W-:Y:S01]  /*69f0*/  HADD2.F32 R43, -RZ, R48.H1_H1 ;  /* 0x30000030ff2b7230 */ /* 0x000fe20000004100 */
[----:B------:R-:W-:Y:S01]  /*6a00*/  BSSY.RECONVERGENT B0, `(.L_x_114) ;  /* 0x0000085000007945 */ /* 0x000fe20003800200 */
[----:B------:R-:W-:Y:S02]  /*6a10*/  HADD2.F32 R42, -RZ, R49.H0_H0 ;  /* 0x20000031ff2a7230 */ /* 0x000fe40000004100 */
[----:B------:R-:W-:Y:S02]  /*6a20*/  HADD2.F32 R45, -RZ, R51.H0_H0 ;  /* 0x20000033ff2d7230 */ /* 0x000fe40000004100 */
[----:B------:R-:W-:Y:S04]  /*6a30*/  HADD2.F32 R44, -RZ, R75.H1_H1 ;  /* 0x3000004bff2c7230 */ /* 0x000fe80000004100 */
[----:B------:R-:W3:Y:S02]  /*6a40*/  LDTM.x32 R4, tmem[UR4] ;  /* 0x00000004000479ee */ /* 0x000ee400082c0000 */
[C---:B---3--:R-:W-:Y:S01]  /*6a50*/  FMUL R0, R38.reuse, R4 ;  /* 0x0000000426007220 */ /* 0x048fe20000400000 */
[C---:B------:R-:W-:Y:S01]  /*6a60*/  FMUL R2, R38.reuse, R5 ;  /* 0x0000000526027220 */ /* 0x040fe20000400000 */
[C---:B-1----:R-:W-:Y:S01]  /*6a70*/  FMUL R3, R38.reuse, R6 ;  /* 0x0000000626037220 */ /* 0x042fe20000400000 */
[C---:B------:R-:W-:Y:S01]  /*6a80*/  FMUL R7, R38.reuse, R7 ;  /* 0x0000000726077220 */ /* 0x040fe20000400000 */
[C---:B------:R-:W-:Y:S01]  /*6a90*/  FFMA R0, R41.reuse, R40, R0 ;  /* 0x0000002829007223 */ /* 0x040fe20000000000 */
[----:B------:R-:W-:Y:S02]  /*6aa0*/  HADD2.F32 R40, -RZ, R49.H1_H1 ;  /* 0x30000031ff287230 */ /* 0x000fe40000004100 */
[C---:B------:R-:W-:Y:S01]  /*6ab0*/  FFMA R2, R41.reuse, R43, R2 ;  /* 0x0000002b29027223 */ /* 0x040fe20000000002 */
[C---:B------:R-:W-:Y:S01]  /*6ac0*/  FFMA R3, R41.reuse, R42, R3 ;  /* 0x0000002a29037223 */ /* 0x040fe20000000003 */
[--C-:B------:R-:W-:Y:S02]  /*6ad0*/  HADD2.F32 R43, -RZ, R50.reuse.H0_H0 ;  /* 0x20000032ff2b7230 */ /* 0x100fe40000004100 */
[----:B------:R-:W-:Y:S01]  /*6ae0*/  FMUL R4, R38, R8 ;  /* 0x0000000826047220 */ /* 0x000fe20000400000 */
[----:B------:R-:W-:Y:S01]  /*6af0*/  HADD2.F32 R42, -RZ, R50.H1_H1 ;  /* 0x30000032ff2a7230 */ /* 0x000fe20000004100 */
[----:B------:R-:W-:Y:S01]  /*6b00*/  F2FP.F16.F32.PACK_AB R52, R2, R0 ;  /* 0x000000000234723e */ /* 0x000fe200000000ff */
[C---:B------:R-:W-:Y:S01]  /*6b10*/  FFMA R7, R41.reuse, R40, R7 ;  /* 0x0000002829077223 */ /* 0x040fe20000000007 */
[----:B------:R-:W-:Y:S01]  /*6b20*/  FFMA R4, R41, R43, R4 ;  /* 0x0000002b29047223 */ /* 0x000fe20000000004 */
[C---:B------:R-:W-:Y:S01]  /*6b30*/  FMUL R5, R38.reuse, R9 ;  /* 0x0000000926057220 */ /* 0x040fe20000400000 */
[C---:B------:R-:W-:Y:S01]  /*6b40*/  FMUL R6, R38.reuse, R10 ;  /* 0x0000000a26067220 */ /* 0x040fe20000400000 */
[----:B------:R-:W-:Y:S01]  /*6b50*/  HADD2.F32 R40, -RZ, R51.H1_H1 ;  /* 0x30000033ff287230 */ /* 0x000fe20000004100 */
[----:B------:R-:W-:Y:S01]  /*6b60*/  F2FP.F16.F32.PACK_AB R53, R7, R3 ;  /* 0x000000030735723e */ /* 0x000fe200000000ff */
[C---:B------:R-:W-:Y:S01]  /*6b70*/  FFMA R5, R41.reuse, R42, R5 ;  /* 0x0000002a29057223 */ /* 0x040fe20000000005 */
[----:B------:R-:W-:Y:S01]  /*6b80*/  FFMA R6, R41, R45, R6 ;  /* 0x0000002d29067223 */ /* 0x000fe20000000006 */
[C---:B------:R-:W-:Y:S01]  /*6b90*/  FMUL R11, R38.reuse, R11 ;  /* 0x0000000b260b7220 */ /* 0x040fe20000400000 */
[--C-:B------:R-:W-:Y:S02]  /*6ba0*/  HADD2.F32 R43, -RZ, R56.reuse.H0_H0 ;  /* 0x20000038ff2b7230 */ /* 0x100fe40000004100 */
[C---:B------:R-:W-:Y:S01]  /*6bb0*/  FMUL R8, R38.reuse, R12 ;  /* 0x0000000c26087220 */ /* 0x040fe20000400000 */
[----:B------:R-:W-:Y:S01]  /*6bc0*/  F2FP.F16.F32.PACK_AB R54, R5, R4 ;  /* 0x000000040536723e */ /* 0x000fe200000000ff */
[C---:B------:R-:W-:Y:S01]  /*6bd0*/  FFMA R11, R41.reuse, R40, R11 ;  /* 0x00000028290b7223 */ /* 0x040fe2000000000b */
[----:B------:R-:W-:Y:S02]  /*6be0*/  HADD2.F32 R40, -RZ, R56.H1_H1 ;  /* 0x30000038ff287230 */ /* 0x000fe40000004100 */
[----:B------:R-:W-:Y:S01]  /*6bf0*/  FFMA R8, R41, R43, R8 ;  /* 0x0000002b29087223 */ /* 0x000fe20000000008 */
[C---:B------:R-:W-:Y:S01]  /*6c00*/  FMUL R9, R38.reuse, R13 ;  /* 0x0000000d26097220 */ /* 0x040fe20000400000 */
[--C-:B------:R-:W-:Y:S01]  /*6c10*/  HADD2.F32 R45, -RZ, R57.reuse.H0_H0 ;  /* 0x20000039ff2d7230 */ /* 0x100fe20000004100 */
[----:B------:R-:W-:Y:S01]  /*6c20*/  F2FP.F16.F32.PACK_AB R55, R11, R6 ;  /* 0x000000060b37723e */ /* 0x000fe200000000ff */
[C---:B------:R-:W-:Y:S01]  /*6c30*/  FMUL R10, R38.reuse, R14 ;  /* 0x0000000e260a7220 */ /* 0x040fe20000400000 */
[----:B------:R-:W-:Y:S02]  /*6c40*/  HADD2.F32 R42, -RZ, R57.H1_H1 ;  /* 0x30000039ff2a7230 */ /* 0x000fe40000004100 */
[C---:B------:R-:W-:Y:S01]  /*6c50*/  FFMA R9, R41.reuse, R40, R9 ;  /* 0x0000002829097223 */ /* 0x040fe20000000009 */
[C---:B------:R-:W-:Y:S01]  /*6c60*/  FMUL R15, R38.reuse, R15 ;  /* 0x0000000f260f7220 */ /* 0x040fe20000400000 */
[----:B------:R1:W-:Y:S01]  /*6c70*/  STS.128 [R83], R52 ;  /* 0x0000003453007388 */ /* 0x0003e20000000c00 */
[----:B------:R-:W-:Y:S01]  /*6c80*/  FFMA R10, R41, R45, R10 ;  /* 0x0000002d290a7223 */ /* 0x000fe2000000000a */
[--C-:B------:R-:W-:Y:S01]  /*6c90*/  HADD2.F32 R40, -RZ, R58.reuse.H0_H0 ;  /* 0x2000003aff287230 */ /* 0x100fe20000004100 */
[----:B------:R-:W-:Y:S01]  /*6ca0*/  F2FP.F16.F32.PACK_AB R60, R9, R8 ;  /* 0x00000008093c723e */ /* 0x000fe200000000ff */
[----:B------:R-:W-:Y:S01]  /*6cb0*/  FFMA R15, R41, R42, R15 ;  /* 0x0000002a290f7223 */ /* 0x000fe2000000000f */
[C---:B------:R-:W-:Y:S01]  /*6cc0*/  FMUL R12, R38.reuse, R16 ;  /* 0x00000010260c7220 */ /* 0x040fe20000400000 */
[----:B------:R-:W-:Y:S02]  /*6cd0*/  HADD2.F32 R42, -RZ, R58.H1_H1 ;  /* 0x3000003aff2a7230 */ /* 0x000fe40000004100 */
[C---:B------:R-:W-:Y:S01]  /*6ce0*/  FMUL R13, R38.reuse, R17 ;  /* 0x00000011260d7220 */ /* 0x040fe20000400000 */
[--C-:B------:R-:W-:Y:S01]  /*6cf0*/  HADD2.F32 R43, -RZ, R59.reuse.H0_H0 ;  /* 0x2000003bff2b7230 */ /* 0x100fe20000004100 */
[----:B------:R-:W-:Y:S01]  /*6d00*/  F2FP.F16.F32.PACK_AB R61, R15, R10 ;  /* 0x0000000a0f3d723e */ /* 0x000fe200000000ff */
[C---:B------:R-:W-:Y:S01]  /*6d10*/  FFMA R12, R41.reuse, R40, R12 ;  /* 0x00000028290c7223 */ /* 0x040fe2000000000c */
[C---:B------:R-:W-:Y:S01]  /*6d20*/  FFMA R13, R41.reuse, R42, R13 ;  /* 0x0000002a290d7223 */ /* 0x040fe2000000000d */
[C---:B------:R-:W-:Y:S01]  /*6d30*/  FMUL R14, R38.reuse, R18 ;  /* 0x00000012260e7220 */ /* 0x040fe20000400000 */
[----:B------:R-:W-:Y:S02]  /*6d40*/  HADD2.F32 R40, -RZ, R59.H1_H1 ;  /* 0x3000003bff287230 */ /* 0x000fe40000004100 */
[C---:B------:R-:W-:Y:S01]  /*6d50*/  FMUL R19, R38.reuse, R19 ;  /* 0x0000001326137220 */ /* 0x040fe20000400000 */
[C---:B------:R-:W-:Y:S01]  /*6d60*/  FMUL R16, R38.reuse, R20 ;  /* 0x0000001426107220 */ /* 0x040fe20000400000 */
[C---:B------:R-:W-:Y:S01]  /*6d70*/  FFMA R14, R41.reuse, R43, R14 ;  /* 0x0000002b290e7223 */ /* 0x040fe2000000000e */
[--C-:B------:R-:W-:Y:S02]  /*6d80*/  HADD2.F32 R43, -RZ, R64.reuse.H0_H0 ;  /* 0x20000040ff2b7230 */ /* 0x100fe40000004100 */
[C---:B------:R-:W-:Y:S01]  /*6d90*/  FFMA R19, R41.reuse, R40, R19 ;  /* 0x0000002829137223 */ /* 0x040fe20000000013 */
[----:B------:R-:W-:Y:S02]  /*6da0*/  HADD2.F32 R42, -RZ, R64.H1_H1 ;  /* 0x30000040ff2a7230 */ /* 0x000fe40000004100 */
[C---:B------:R-:W-:Y:S01]  /*6db0*/  FMUL R17, R38.reuse, R21 ;  /* 0x0000001526117220 */ /* 0x040fe20000400000 */
[--C-:B------:R-:W-:Y:S02]  /*6dc0*/  HADD2.F32 R45, -RZ, R65.reuse.H0_H0 ;  /* 0x20000041ff2d7230 */ /* 0x100fe40000004100 */
[C---:B------:R-:W-:Y:S01]  /*6dd0*/  FMUL R18, R38.reuse, R22 ;  /* 0x0000001626127220 */ /* 0x040fe20000400000 */
[----:B------:R-:W-:Y:S02]  /*6de0*/  HADD2.F32 R40, -RZ, R65.H1_H1 ;  /* 0x30000041ff287230 */ /* 0x000fe40000004100 */
[C---:B------:R-:W-:Y:S01]  /*6df0*/  FMUL R23, R38.reuse, R23 ;  /* 0x0000001726177220 */ /* 0x040fe20000400000 */
[C---:B------:R-:W-:Y:S01]  /*6e00*/  FFMA R16, R41.reuse, R43, R16 ;  /* 0x0000002b29107223 */ /* 0x040fe20000000010 */
[C---:B------:R-:W-:Y:S01]  /*6e10*/  FFMA R17, R41.reuse, R42, R17 ;  /* 0x0000002a29117223 */ /* 0x040fe20000000011 */
[C---:B------:R-:W-:Y:S01]  /*6e20*/  FFMA R18, R41.reuse, R45, R18 ;  /* 0x0000002d29127223 */ /* 0x040fe20000000012 */
[C---:B------:R-:W-:Y:S01]  /*6e30*/  FFMA R23, R41.reuse, R40, R23 ;  /* 0x0000002829177223 */ /* 0x040fe20000000017 */
[--C-:B------:R-:W-:Y:S02]  /*6e40*/  HADD2.F32 R43, -RZ, R66.reuse.H0_H0 ;  /* 0x20000042ff2b7230 */ /* 0x100fe40000004100 */
[C---:B------:R-:W-:Y:S01]  /*6e50*/  FMUL R20, R38.reuse, R24 ;  /* 0x0000001826147220 */ /* 0x040fe20000400000 */
        /* <DEDUP_REMOVED lines=9> */
[----:B------:R-:W-:Y:S01]  /*6ef0*/  FFMA R27, R41, R42, R27 ;  /* 0x0000002a291b7223 */ /* 0x000fe2000000001b */
[--C-:B------:R-:W-:Y:S02]  /*6f00*/  HADD2.F32 R40, -RZ, R72.reuse.H0_H0 ;  /* 0x20000048ff287230 */ /* 0x100fe40000004100 */
[C---:B------:R-:W-:Y:S01]  /*6f10*/  FMUL R24, R38.reuse, R28 ;  /* 0x0000001c26187220 */ /* 0x040fe20000400000 */
[----:B------:R-:W-:Y:S02]  /*6f20*/  HADD2.F32 R42, -RZ, R72.H1_H1 ;  /* 0x30000048ff2a7230 */ /* 0x000fe40000004100 */
[C---:B------:R-:W-:Y:S01]  /*6f30*/  FMUL R25, R38.reuse, R29 ;  /* 0x0000001d26197220 */ /* 0x040fe20000400000 */
[--C-:B------:R-:W-:Y:S02]  /*6f40*/  HADD2.F32 R43, -RZ, R73.reuse.H0_H0 ;  /* 0x20000049ff2b7230 */ /* 0x100fe40000004100 */
[C---:B------:R-:W-:Y:S01]  /*6f50*/  FMUL R26, R38.reuse, R30 ;  /* 0x0000001e261a7220 */ /* 0x040fe20000400000 */
[----:B------:R-:W-:Y:S01]  /*6f60*/  F2FP.F16.F32.PACK_AB R62, R13, R12 ;  /* 0x0000000c0d3e723e */ /* 0x000fe200000000ff */
[----:B------:R-:W-:Y:S01]  /*6f70*/  FFMA R24, R41, R40, R24 ;  /* 0x0000002829187223 */ /* 0x000fe20000000018 */
[----:B------:R-:W-:Y:S01]  /*6f80*/  F2FP.F16.F32.PACK_AB R63, R19, R14 ;  /* 0x0000000e133f723e */ /* 0x000fe200000000ff */
[C---:B------:R-:W-:Y:S01]  /*6f90*/  FFMA R25, R41.reuse, R42, R25 ;  /* 0x0000002a29197223 */ /* 0x040fe20000000019 */
[C---:B------:R-:W-:Y:S01]  /*6fa0*/  FFMA R26, R41.reuse, R43, R26 ;  /* 0x0000002b291a7223 */ /* 0x040fe2000000001a */
[----:B------:R-:W-:Y:S02]  /*6fb0*/  HADD2.F32 R40, -RZ, R73.H1_H1 ;  /* 0x30000049ff287230 */ /* 0x000fe40000004100 */
[C---:B------:R-:W-:Y:S01]  /*6fc0*/  FMUL R31, R38.reuse, R31 ;  /* 0x0000001f261f7220 */ /* 0x040fe20000400000 */
[----:B------:R1:W-:Y:S01]  /*6fd0*/  STS.128 [R82+0x10], R60 ;  /* 0x0000103c52007388 */ /* 0x0003e20000000c00 */
[--C-:B------:R-:W-:Y:S02]  /*6fe0*/  HADD2.F32 R43, -RZ, R74.reuse.H0_H0 ;  /* 0x2000004aff2b7230 */ /* 0x100fe40000004100 */
[C---:B------:R-:W-:Y:S01]  /*6ff0*/  FMUL R28, R38.reuse, R32 ;  /* 0x00000020261c7220 */ /* 0x040fe20000400000 */
[----:B------:R-:W-:Y:S02]  /*7000*/  HADD2.F32 R42, -RZ, R74.H1_H1 ;  /* 0x3000004aff2a7230 */ /* 0x000fe40000004100 */
[C---:B------:R-:W-:Y:S01]  /*7010*/  FMUL R29, R38.reuse, R33 ;  /* 0x00000021261d7220 */ /* 0x040fe20000400000 */
[----:B------:R-:W-:Y:S02]  /*7020*/  HADD2.F32 R45, -RZ, R75.H0_H0 ;  /* 0x2000004bff2d7230 */ /* 0x000fe40000004100 */
[C---:B------:R-:W-:Y:S01]  /*7030*/  FMUL R30, R38.reuse, R34 ;  /* 0x00000022261e7220 */ /* 0x040fe20000400000 */
[----:B------:R-:W-:Y:S01]  /*7040*/  FFMA R31, R41, R40, R31 ;  /* 0x00000028291f7223 */ /* 0x000fe2000000001f */
[----:B------:R-:W-:Y:S01]  /*7050*/  FMUL R35, R38, R35 ;  /* 0x0000002326237220 */ /* 0x000fe20000400000 */
[----:B------:R-:W-:Y:S01]  /*7060*/  F2FP.F16.F32.PACK_AB R68, R17, R16 ;  /* 0x000000101144723e */ /* 0x000fe200000000ff */
[----:B------:R-:W-:Y:S01]  /*7070*/  FFMA R28, R41, R43, R28 ;  /* 0x0000002b291c7223 */ /* 0x000fe2000000001c */
[----:B------:R-:W-:Y:S01]  /*7080*/  F2FP.F16.F32.PACK_AB R69, R23, R18 ;  /* 0x000000121745723e */ /* 0x000fe200000000ff */
[----:B------:R-:W-:Y:S01]  /*7090*/  FFMA R29, R41, R42, R29 ;  /* 0x0000002a291d7223 */ /* 0x000fe2000000001d */
[----:B------:R-:W-:Y:S01]  /*70a0*/  F2FP.F16.F32.PACK_AB R70, R21, R20 ;  /* 0x000000141546723e */ /* 0x000fe200000000ff */
[----:B------:R-:W-:Y:S01]  /*70b0*/  FFMA R30, R41, R45, R30 ;  /* 0x0000002d291e7223 */ /* 0x000fe2000000001e */
[----:B------:R-:W-:Y:S01]  /*70c0*/  F2FP.F16.F32.PACK_AB R71, R27, R22 ;  /* 0x000000161b47723e */ /* 0x000fe200000000ff */
[----:B------:R-:W-:Y:S01]  /*70d0*/  FFMA R35, R41, R44, R35 ;  /* 0x0000002c29237223 */ /* 0x000fe20000000023 */
[----:B------:R-:W-:Y:S02]  /*70e0*/  F2FP.F16.F32.PACK_AB R104, R25, R24 ;  /* 0x000000181968723e */ /* 0x000fe400000000ff */
[----:B------:R-:W-:Y:S01]  /*70f0*/  F2FP.F16.F32.PACK_AB R105, R31, R26 ;  /* 0x0000001a1f69723e */ /* 0x000fe200000000ff */
[----:B------:R1:W-:Y:S01]  /*7100*/  STS.128 [R47+0x20], R68 ;  /* 0x000020442f007388 */ /* 0x0003e20000000c00 */
[----:B------:R-:W-:Y:S02]  /*7110*/  F2FP.F16.F32.PACK_AB R106, R29, R28 ;  /* 0x0000001c1d6a723e */ /* 0x000fe400000000ff */
[----:B------:R-:W-:Y:S05]  /*7120*/  F2FP.F16.F32.PACK_AB R107, R35, R30 ;  /* 0x0000001e236b723e */ /* 0x000fea00000000ff */
[----:B------:R1:W-:Y:S01]  /*7130*/  STS.128 [R46+0x10], R104 ;  /* 0x000010682e007388 */ /* 0x0003e20000000c00 */
[----:B------:R-:W-:Y:S01]  /*7140*/  @!PT LDS RZ, [RZ] ;  /* 0x00000000fffff984 */ /* 0x000fe20000000800 */
[----:B------:R-:W-:Y:S01]  /*7150*/  @!PT LDS RZ, [RZ] ;  /* 0x00000000fffff984 */ /* 0x000fe20000000800 */
[----:B------:R-:W-:Y:S01]  /*7160*/  @!PT LDS RZ, [RZ] ;  /* 0x00000000fffff984 */ /* 0x000fe20000000800 */
[----:B------:R-:W-:Y:S01]  /*7170*/  @!PT LDS RZ, [RZ] ;  /* 0x00000000fffff984 */ /* 0x000fe20000000800 */
[----:B------:R3:W-:Y:S07]  /*7180*/  MEMBAR.ALL.CTA ;  /* 0x0000000000007992 */ /* 0x0007ee0000008000 */
[----:B---3--:R-:W3:Y:S02]  /*7190*/  FENCE.VIEW.ASYNC.S ;  /* 0x00000000000073c6 */ /* 0x008ee40000000000 */
[----:B---3--:R-:W-:Y:S06]  /*71a0*/  BAR.SYNC.DEFER_BLOCKING 0x1, 0x80 ;  /* 0x0042000000007b1d */ /* 0x008fec0000010000 */
[----:B------:R-:W-:Y:S05]  /*71b0*/  @P0 BRA `(.L_x_115) ;  /* 0x0000000000240947 */ /* 0x000fea0003800000 */
[----:B------:R-:W3:Y:S01]  /*71c0*/  LDCU.64 UR6, c[0x0][0x348] ;  /* 0x00006900ff0677ac */ /* 0x000ee20008000a00 */
[----:B------:R-:W-:Y:S01]  /*71d0*/  R2UR UR5, R103 ;  /* 0x00000000670572ca */ /* 0x000fe200000e0000 */
[----:B------:R-:W-:Y:S11]  /*71e0*/  UMOV UR51, UR36 ;  /* 0x0000002400337c82 */ /* 0x000ff60008000000 */
[----:B------:R-:W-:Y:S01]  /*71f0*/  @!UPT UIADD3 URZ, UPT, UPT, URZ, URZ, URZ ;  /* 0x000000fffffff290 */ /* 0x000fe2000fffe0ff */
[----:B------:R-:W-:Y:S02]  /*7200*/  UIADD3 UR48, UPT, UPT, UR47, 0x200, UR5 ;  /* 0x000002002f307890 */ /* 0x000fe4000fffe005 */
[----:B---3--:R-:W-:Y:S04]  /*7210*/  UIADD3 UR4, UP0, UPT, UR6, 0x680, URZ ;  /* 0x0000068006047890 */ /* 0x008fe8000ff1e0ff */
[----:B------:R-:W-:Y:S09]  /*7220*/  UIADD3.X UR5, UPT, UPT, URZ, UR7, URZ, UP0, !UPT ;  /* 0x00000007ff057290 */ /* 0x000ff200087fe4ff */
[----:B------:R3:W-:Y:S02]  /*7230*/  UTMASTG.3D [UR48], [UR4] ;  /* 0x00000030040073b5 */ /* 0x0007e40008010000 */
[----:B---3--:R0:W-:Y:S02]  /*7240*/  UTMACMDFLUSH ;  /* 0x00000000000079b7 */ /* 0x0081e40000000000 */
.L_x_115:
[----:B------:R-:W-:Y:S05]  /*7250*/  BSYNC.RECONVERGENT B0 ;  /* 0x0000000000007941 */ /* 0x000fea0003800200 */
.L_x_114:
[----:B------:R-:W-:Y:S01]  /*7260*/  UIADD3 UR44, UPT, UPT, UR46, 0x1, URZ ;  /* 0x000000012e2c7890 */ /* 0x000fe2000fffe0ff */
[----:B------:R-:W-:Y:S03]  /*7270*/  BSSY.RECONVERGENT B0, `(.L_x_116) ;  /* 0x0000005000007945 */ /* 0x000fe60003800200 */
[----:B------:R-:W-:Y:S04]  /*7280*/  UISETP.NE.AND UP0, UPT, UR44, 0x3, UPT ;  /* 0x000000032c00788c */ /* 0x000fe8000bf05270 */
[----:B------:R-:W-:Y:S01]  /*7290*/  USEL UR45, UR44, URZ, UP0 ;  /* 0x000000ff2c2d7287 */ /* 0x000fe20008000000 */
[----:B------:R-:W-:Y:S11]  /*72a0*/  @P0 BRA `(.L_x_117) ;  /* 0x0000000000040947 */ /* 0x000ff60003800000 */
[----:B------:R-:W-:Y:S04]  /*72b0*/  DEPBAR.LE SB0, 0x1 ;  /* 0x000080400000791a */ /* 0x000fe80000000000 */
.L_x_117:
[----:B------:R-:W-:Y:S05]  /*72c0*/  BSYNC.RECONVERGENT B0 ;  /* 0x0000000000007941 */ /* 0x000fea0003800200 */
.L_x_116:
[----:B------:R-:W-:Y:S01]  /*72d0*/  BAR.SYNC.DEFER_BLOCKING 0x1, 0x80 ;  /* 0x0042000000007b1d */ /* 0x000fe20000010000 */
[----:B------:R-:W-:Y:S01]  /*72e0*/  ISETP.NE.AND P1, PT, R101, RZ, PT ;  /* 0x000000ff6500720c */ /* 0x000fe20003f25270 */
[----:B------:R-:W-:Y:S01]  /*72f0*/  UISETP.NE.AND UP0, UPT, UR53, URZ, UPT ;  /* 0x000000ff3500728c */ /* 0x000fe2000bf05270 */
[----:B------:R-:W-:Y:S11]  /*7300*/  LEA R3, R109, UR47, 0x3 ;  /* 0x0000002f6d037c11 */ /* 0x000ff6000f8e18ff */
[----:B------:R-:W-:Y:S01]  /*7310*/  @P1 SHF.L.U32 R4, R110, 0x1f, RZ ;  /* 0x0000001f6e041819 */ /* 0x000fe200000006ff */
[----:B------:R-:W-:Y:S06]  /*7320*/  BRA.U !UP0, `(.L_x_118) ;  /* 0x0000000108247547 */ /* 0x000fec000b800000 */
[----:B------:R-:W3:Y:S01]  /*7330*/  S2R R0, SR_CgaCtaId ;  /* 0x0000000000007919 */ /* 0x000ee20000008800 */
[----:B------:R-:W-:Y:S01]  /*7340*/  IMAD.U32 R2, RZ, RZ, UR52 ;  /* 0x00000034ff027e24 */ /* 0x000fe2000f8e00ff */
[----:B------:R-:W-:Y:S04]  /*7350*/  UIADD3 UR4, UPT, UPT, UR52, 0x1, URZ ;  /* 0x0000000134047890 */ /* 0x000fe8000fffe0ff */
[----:B------:R-:W-:Y:S01]  /*7360*/  @P1 LEA R2, R2, UR47, 0x3 ;  /* 0x0000002f02021c11 */ /* 0x000fe2000f8e18ff */
[----:B------:R-:W-:Y:S04]  /*7370*/  UISETP.NE.AND UP0, UPT, UR4, 0x3, UPT ;  /* 0x000000030400788c */ /* 0x000fe8000bf05270 */
[----:B------:R-:W-:Y:S01]  /*7380*/  @P1 VIADD R5, R2, 0x118 ;  /* 0x0000011802051836 */ /* 0x000fe20000000000 */
[----:B------:R-:W-:Y:S04]  /*7390*/  USEL UR52, UR4, URZ, UP0 ;  /* 0x000000ff04347287 */ /* 0x000fe80008000000 */
[----:B---3--:R-:W-:Y:S04]  /*73a0*/  @P1 PRMT R0, R0, 0x654, R5 ;  /* 0x0000065400001816 */ /* 0x008fe80000000005 */
[----:B------:R3:W-:Y:S04]  /*73b0*/  @P1 SYNCS.ARRIVE.TRANS64.RED.A1T0 RZ, [R0+URZ], RZ ;  /* 0x000000ff00ff19a7 */ /* 0x0007e800081004ff */
.L_x_118:
[----:B------:R-:W4:Y:S01]  /*73c0*/  @P1 SYNCS.PHASECHK.TRANS64.TRYWAIT P0, [R3+URZ+0x100], R4 ;  /* 0x00010004030015a7 */ /* 0x000f2200080011ff */
[----:B------:R-:W-:Y:S01]  /*73d0*/  BSSY B1, `(.L_x_119) ;  /* 0x0000015000017945 */ /* 0x000fe20003800000 */
[----:B----4-:R-:W-:Y:S03]  /*73e0*/  @P1 SEL R108, RZ, 0x1, !P0 ;  /* 0x00000001ff6c1807 */ /* 0x010fe60004000000 */
[----:B------:R-:W-:Y:S05]  /*73f0*/  @!P1 BRA `(.L_x_120) ;  /* 0x0000000000489947 */ /* 0x000fea0003800000 */
[----:B------:R-:W-:Y:S01]  /*7400*/  ISETP.NE.AND P1, PT, R111, RZ, PT ;  /* 0x000000ff6f00720c */ /* 0x000fe20003f25270 */
[----:B------:R-:W-:Y:S01]  /*7410*/  BSSY B0, `(.L_x_121) ;  /* 0x000000a000007945 */ /* 0x000fe20003800000 */
[----:B------:R-:W-:Y:S11]  /*7420*/  ISETP.NE.AND P0, PT, R108, RZ, PT ;  /* 0x000000ff6c00720c */ /* 0x000ff60003f05270 */
[----:B------:R-:W-:Y:S04]  /*7430*/  @P1 IMAD R109, R109, 0x2000, R96 ;  /* 0x000020006d6d1824 */ /* 0x000fe800078e0260 */
[----:B------:R-:W-:Y:S01]  /*7440*/  @P1 IMAD.IADD R4, R81, 0x1, R109 ;  /* 0x0000000151041824 */ /* 0x000fe200078e026d */
[----:B------:R-:W-:Y:S03]  /*7450*/  @P1 IADD3 R2, PT, PT, R80, R109, RZ ;  /* 0x0000006d50021210 */ /* 0x000fe60007ffe0ff */
[----:B---3--:R-:W-:Y:S01]  /*7460*/  @P1 IMAD.IADD R0, R95, 0x1, R4 ;  /* 0x000000015f001824 */ /* 0x008fe200078e0204 */
[----:B------:R-:W-:Y:S06]  /*7470*/  @P0 BRA `(.L_x_122) ;  /* 0x00000000000c0947 */ /* 0x000fec0003800000 */
[----:B------:R-:W-:Y:S04]  /*7480*/  SHF.L.U32 R110, R110, 0x1f, RZ ;  /* 0x0000001f6e6e7819 */ /* 0x000fe800000006ff */
[----:B------:R-:W3:Y:S02]  /*7490*/  SYNCS.PHASECHK.TRANS64.TRYWAIT P0, [R3+URZ+0x100], R110 ;  /* 0x0001006e030075a7 */ /* 0x000ee400080011ff */
[----:B---3--:R-:W-:Y:S05]  /*74a0*/  @!P0 BRA `(.L_x_123) ;  /* 0x0000001c00648947 */ /* 0x008fea0003800000 */
.L_x_122:
[----:B------:R-:W-:Y:S05]  /*74b0*/  BSYNC B0 ;  /* 0x0000000000007941 */ /* 0x000fea0003800000 */
.L_x_121:
[----:B------:R-:W-:Y:S11]  /*74c0*/  ISETP.NE.AND P0, PT, R111, RZ, PT ;  /* 0x000000ff6f00720c */ /* 0x000ff60003f05270 */
[----:B------:R-:W-:Y:S02]  /*74d0*/  @!UPT UIADD3 URZ, UPT, UPT, URZ, URZ, URZ ;  /* 0x000000fffffff290 */ /* 0x000fe4000fffe0ff */
[----:B------:R4:W1:Y:S04]  /*74e0*/  @P0 LDS.128 R48, [R109] ;  /* 0x000000006d300984 */ /* 0x0008680000000c00 */
[----:B------:R4:W1:Y:S04]  /*74f0*/  @P0 LDS.128 R64, [R2+0x20] ;  /* 0x0000200002400984 */ /* 0x0008680000000c00 */
[----:B------:R4:W1:Y:S04]  /*7500*/  @P0 LDS.128 R56, [R4+0x10] ;  /* 0x0000100004380984 */ /* 0x0008680000000c00 */
[----:B------:R4:W1:Y:S02]  /*7510*/  @P0 LDS.128 R72, [R0+0x10] ;  /* 0x0000100000480984 */ /* 0x0008640000000c00 */
.L_x_120:
[----:B------:R-:W-:Y:S05]  /*7520*/  BSYNC B1 ;  /* 0x0000000000017941 */ /* 0x000fea0003800000 */
.L_x_119:
[----:B---34-:R-:W-:Y:S05]  /*7530*/  VIADD R0, R39, 0x20 ;  /* 0x0000002027007836 */ /* 0x018fea0000000000 */
[----:B------:R-:W-:Y:S04]  /*7540*/  SHF.R.U32.HI R0, RZ, 0x15, R0 ;  /* 0x00000015ff007819 */ /* 0x000fe80000011600 */
[----:B------:R-:W-:Y:S11]  /*7550*/  LOP3.LUT P0, RZ, R0, 0x3, R85, 0x48, !PT ;  /* 0x0000000300ff7812 */ /* 0x000ff60007804855 */
[----:B------:R-:W-:Y:S02]  /*7560*/  @!UPT UIADD3 URZ, UPT, UPT, URZ, URZ, URZ ;  /* 0x000000fffffff290 */ /* 0x000fe4000fffe0ff */
[----:B------:R-:W-:Y:S05]  /*7570*/  @!P0 BRA `(.L_x_124) ;  /* 0x0000000000408947 */ /* 0x000fea0003800000 */
[----:B------:R-:W3:Y:S01]  /*7580*/  LDCU.64 UR8, c[0x4][0x70] ;  /* 0x01000e00ff0877ac */ /* 0x000ee20008000a00 */
[----:B------:R-:W-:Y:S01]  /*7590*/  MOV R3, 0x0 ;  /* 0x0000000000037802 */ /* 0x000fe20000000f00 */
[----:B------:R-:W-:Y:S02]  /*75a0*/  HFMA2 R12, -RZ, RZ, 0, 5.9604644775390625e-08 ;  /* 0x00000001ff0c7431 */ /* 0x000fe400000001ff */
[----:B------:R-:W-:Y:S02]  /*75b0*/  IMAD.MOV.U32 R8, RZ, RZ, 0x192 ;  /* 0x00000192ff087424 */ /* 0x000fe400078e00ff */
[----:B------:R-:W-:Y:S01]  /*75c0*/  IMAD.MOV.U32 R13, RZ, RZ, RZ ;  /* 0x000000ffff0d7224 */ /* 0x000fe200078e00ff */
[----:B------:R-:W4:Y:S01]  /*75d0*/  LDCU.64 UR6, c[0x4][0x78] ;  /* 0x01000f00ff0677ac */ /* 0x000f220008000a00 */
[----:B------:R-:W1:Y:S01]  /*75e0*/  LDC.64 R2, c[0x4][R3] ;  /* 0x0100000003027b82 */ /* 0x000e620000000a00 */
[----:B------:R-:W5:Y:S01]  /*75f0*/  LDCU.64 UR4, c[0x4][0x10] ;  /* 0x01000200ff0477ac */ /* 0x000f620008000a00 */
[----:B---3--:R-:W-:Y:S01]  /*7600*/  MOV R5, UR9 ;  /* 0x0000000900057c02 */ /* 0x008fe20008000f00 */
[----:B------:R-:W-:Y:S01]  /*7610*/  IMAD.U32 R4, RZ, RZ, UR8 ;  /* 0x00000008ff047e24 */ /* 0x000fe2000f8e00ff */
[----:B----4-:R-:W-:Y:S01]  /*7620*/  MOV R7, UR7 ;  /* 0x0000000700077c02 */ /* 0x010fe20008000f00 */
[----:B------:R-:W-:Y:S01]  /*7630*/  IMAD.U32 R6, RZ, RZ, UR6 ;  /* 0x00000006ff067e24 */ /* 0x000fe2000f8e00ff */
[----:B-----5:R-:W-:Y:S01]  /*7640*/  MOV R11, UR5 ;  /* 0x00000005000b7c02 */ /* 0x020fe20008000f00 */
[----:B------:R-:W-:Y:S02]  /*7650*/  IMAD.U32 R10, RZ, RZ, UR4 ;  /* 0x00000004ff0a7e24 */ /* 0x000fe4000f8e00ff */
[----:B------:R-:W-:Y:S07]  /*7660*/  LEPC R20, `(.L_x_124) ;  /* 0x000000001014794e */ /* 0x000fee0000000000 */
[----:B-12---:R-:W-:Y:S05]  /*7670*/  CALL.ABS.NOINC R2 ;  /* 0x0000000002007343 */ /* 0x006fea0003c00000 */
.L_x_124:
[----:B------:R-:W-:Y:S01]  /*7680*/  ISETP.NE.AND P0, PT, R97, RZ, PT ;  /* 0x000000ff6100720c */ /* 0x000fe20003f05270 */
[----:B------:R-:W-:Y:S05]  /*7690*/  WARPSYNC.ALL ;  /* 0x0000000000007948 */ /* 0x000fea0003800000 */
[----:B------:R-:W-:Y:S01]  /*76a0*/  R2UR UR4, R39 ;  /* 0x00000000270472ca */ /* 0x000fe200000e0000 */
[----:B------:R-:W3:Y:S01]  /*76b0*/  S2UR UR6, SR_CgaCtaId ;  /* 0x00000000000679c3 */ /* 0x000ee20000008800 */
[----:B------:R-:W-:Y:S01]  /*76c0*/  R2UR UR5, R102 ;  /* 0x00000000660572ca */ /* 0x000fe200000e0000 */
[--C-:B-1----:R-:W-:Y:S01]  /*76d0*/  HADD2.F32 R40, -RZ, R48.reuse.H0_H0 ;  /* 0x20000030ff287230 */ /* 0x102fe20000004100 */
[----:B------:R-:W-:Y:S01]  /*76e0*/  BSSY.RECONVERGENT B0, `(.L_x_125) ;  /* 0x000008f000007945 */ /* 0x000fe20003800200 */
[----:B------:R-:W-:Y:S02]  /*76f0*/  HADD2.F32 R42, -RZ, R48.H1_H1 ;  /* 0x30000030ff2a7230 */ /* 0x000fe40000004100 */
[--C-:B------:R-:W-:Y:S02]  /*7700*/  HADD2.F32 R43, -RZ, R49.reuse.H0_H0 ;  /* 0x20000031ff2b7230 */ /* 0x100fe40000004100 */
[----:B------:R-:W-:Y:S02]  /*7710*/  HADD2.F32 R44, -RZ, R49.H1_H1 ;  /* 0x30000031ff2c7230 */ /* 0x000fe40000004100 */
[--C-:B------:R-:W-:Y:S02]  /*7720*/  HADD2.F32 R45, -RZ, R50.reuse.H0_H0 ;  /* 0x20000032ff2d7230 */ /* 0x100fe40000004100 */
[----:B------:R-:W1:Y:S01]  /*7730*/  LDTM.x32 R4, tmem[UR4+0x20] ;  /* 0x00002004000479ee */ /* 0x000e6200082c0000 */
[----:B------:R-:W-:Y:S01]  /*7740*/  NOP ;  /* 0x0000000000007918 */ /* 0x000fe20000000000 */
[----:B------:R-:W-:Y:S01]  /*7750*/  USHF.L.U32 UR4, UR45, 0xd, URZ ;  /* 0x0000000d2d047899 */ /* 0x000fe200080006ff */
[----:B--2---:R-:W-:Y:S01]  /*7760*/  HADD2.F32 R46, -RZ, R50.H1_H1 ;  /* 0x30000032ff2e7230 */ /* 0x004fe20000004100 */
[----:B------:R-:W-:Y:S01]  /*7770*/  UIADD3 UR5, UPT, UPT, UR5, 0x180, URZ ;  /* 0x0000018005057890 */ /* 0x000fe2000fffe0ff */
[--C-:B------:R-:W-:Y:S02]  /*7780*/  HADD2.F32 R47, -RZ, R51.reuse.H0_H0 ;  /* 0x20000033ff2f7230 */ /* 0x100fe40000004100 */
[----:B------:R-:W-:Y:S01]  /*7790*/  HADD2.F32 R49, -RZ, R51.H1_H1 ;  /* 0x30000033ff317230 */ /* 0x000fe20000004100 */
[----:B------:R-:W-:Y:S01]  /*77a0*/  IADD3 R103, PT, PT, R96, UR4, RZ ;  /* 0x0000000460677c10 */ /* 0x000fe2000fffe0ff */
[--C-:B------:R-:W-:Y:S02]  /*77b0*/  HADD2.F32 R48, -RZ, R56.reuse.H0_H0 ;  /* 0x20000038ff307230 */ /* 0x100fe40000004100 */
[----:B------:R-:W-:Y:S01]  /*77c0*/  HADD2.F32 R51, -RZ, R56.H1_H1 ;  /* 0x30000038ff337230 */ /* 0x000fe20000004100 */
[-C--:B------:R-:W-:Y:S01]  /*77d0*/  IADD3 R102, PT, PT, R81, R103.reuse, RZ ;  /* 0x0000006751667210 */ /* 0x080fe20007ffe0ff */
[--C-:B------:R-:W-:Y:S01]  /*77e0*/  HADD2.F32 R50, -RZ, R57.reuse.H0_H0 ;  /* 0x20000039ff327230 */ /* 0x100fe20000004100 */
[----:B------:R-:W-:Y:S01]  /*77f0*/  IADD3 R103, PT, PT, R80, R103, RZ ;  /* 0x0000006750677210 */ /* 0x000fe20007ffe0ff */
[----:B------:R-:W-:Y:S01]  /*7800*/  HADD2.F32 R52, -RZ, R57.H1_H1 ;  /* 0x30000039ff347230 */ /* 0x000fe20000004100 */
[----:B------:R-:W-:Y:S01]  /*7810*/  IADD3 R116, PT, PT, R95, R102, RZ ;  /* 0x000000665f747210 */ /* 0x000fe20007ffe0ff */
[--C-:B------:R-:W-:Y:S02]  /*7820*/  HADD2.F32 R53, -RZ, R58.reuse.H0_H0 ;  /* 0x2000003aff357230 */ /* 0x100fe40000004100 */
[----:B------:R-:W-:Y:S02]  /*7830*/  HADD2.F32 R54, -RZ, R58.H1_H1 ;  /* 0x3000003aff367230 */ /* 0x000fe40000004100 */
[--C-:B------:R-:W-:Y:S02]  /*7840*/  HADD2.F32 R55, -RZ, R59.reuse.H0_H0 ;  /* 0x2000003bff377230 */ /* 0x100fe40000004100 */
[----:B------:R-:W-:Y:S01]  /*7850*/  HADD2.F32 R56, -RZ, R59.H1_H1 ;  /* 0x3000003bff387230 */ /* 0x000fe20000004100 */
[----:B---3--:R-:W-:Y:S01]  /*7860*/  UPRMT UR5, UR6, 0x654, UR5 ;  /* 0x0000065406057896 */ /* 0x008fe20008000005 */
[C---:B-1----:R-:W-:Y:S01]  /*7870*/  FMUL R4, R38.reuse, R4 ;  /* 0x0000000426047220 */ /* 0x042fe20000400000 */
[C---:B------:R-:W-:Y:S01]  /*7880*/  FMUL R5, R38.reuse, R5 ;  /* 0x0000000526057220 */ /* 0x040fe20000400000 */
[C---:B------:R-:W-:Y:S01]  /*7890*/  FMUL R6, R38.reuse, R6 ;  /* 0x0000000626067220 */ /* 0x040fe20000400000 */
[C---:B------:R-:W-:Y:S01]  /*78a0*/  FMUL R7, R38.reuse, R7 ;  /* 0x0000000726077220 */ /* 0x040fe20000400000 */
[C---:B------:R-:W-:Y:S01]  /*78b0*/  FFMA R4, R41.reuse, R40, R4 ;  /* 0x0000002829047223 */ /* 0x040fe20000000004 */
[C---:B------:R-:W-:Y:S01]  /*78c0*/  FFMA R5, R41.reuse, R42, R5 ;  /* 0x0000002a29057223 */ /* 0x040fe20000000005 */
[C---:B------:R-:W-:Y:S01]  /*78d0*/  FFMA R6, R41.reuse, R43, R6 ;  /* 0x0000002b29067223 */ /* 0x040fe20000000006 */
[----:B------:R-:W-:Y:S01]  /*78e0*/  FFMA R7, R41, R44, R7 ;  /* 0x0000002c29077223 */ /* 0x000fe20000000007 */
[----:B------:R-:W-:Y:S01]  /*78f0*/  SYNCS.ARRIVE.TRANS64.RED.A1T0 RZ, [UR5], RZ ;  /* 0x000000ffffff79a7 */ /* 0x000fe20008100405 */
[C---:B------:R-:W-:Y:S01]  /*7900*/  FMUL R8, R38.reuse, R8 ;  /* 0x0000000826087220 */ /* 0x040fe20000400000 */
[----:B------:R-:W-:Y:S01]  /*7910*/  F2FP.F16.F32.PACK_AB R80, R5, R4 ;  /* 0x000000040550723e */ /* 0x000fe200000000ff */
[C---:B------:R-:W-:Y:S01]  /*7920*/  FMUL R9, R38.reuse, R9 ;  /* 0x0000000926097220 */ /* 0x040fe20000400000 */
[----:B------:R-:W-:Y:S01]  /*7930*/  F2FP.F16.F32.PACK_AB R81, R7, R6 ;  /* 0x000000060751723e */ /* 0x000fe200000000ff */
[C---:B------:R-:W-:Y:S01]  /*7940*/  FFMA R8, R41.reuse, R45, R8 ;  /* 0x0000002d29087223 */ /* 0x040fe20000000008 */
[C---:B------:R-:W-:Y:S01]  /*7950*/  FMUL R0, R38.reuse, R10 ;  /* 0x0000000a26007220 */ /* 0x040fe20000400000 */
[C---:B------:R-:W-:Y:S01]  /*7960*/  FFMA R9, R41.reuse, R46, R9 ;  /* 0x0000002e29097223 */ /* 0x040fe20000000009 */
[C---:B------:R-:W-:Y:S01]  /*7970*/  FMUL R2, R38.reuse, R11 ;  /* 0x0000000b26027220 */ /* 0x040fe20000400000 */
[C---:B------:R-:W-:Y:S01]  /*7980*/  FMUL R3, R38.reuse, R12 ;  /* 0x0000000c26037220 */ /* 0x040fe20000400000 */
[----:B------:R-:W-:Y:S01]  /*7990*/  FFMA R0, R41, R47, R0 ;  /* 0x0000002f29007223 */ /* 0x000fe20000000000 */
[C---:B------:R-:W-:Y:S01]  /*79a0*/  FMUL R10, R38.reuse, R13 ;  /* 0x0000000d260a7220 */ /* 0x040fe20000400000 */
[----:B------:R-:W-:Y:S01]  /*79b0*/  F2FP.F16.F32.PACK_AB R82, R9, R8 ;  /* 0x000000080952723e */ /* 0x000fe200000000ff */
[C---:B------:R-:W-:Y:S01]  /*79c0*/  FFMA R2, R41.reuse, R49, R2 ;  /* 0x0000003129027223 */ /* 0x040fe20000000002 */
[C---:B------:R-:W-:Y:S01]  /*79d0*/  FFMA R3, R41.reuse, R48, R3 ;  /* 0x0000003029037223 */ /* 0x040fe20000000003 */
[C---:B------:R-:W-:Y:S01]  /*79e0*/  FFMA R10, R41.reuse, R51, R10 ;  /* 0x00000033290a7223 */ /* 0x040fe2000000000a */
[C---:B------:R-:W-:Y:S01]  /*79f0*/  FMUL R11, R38.reuse, R14 ;  /* 0x0000000e260b7220 */ /* 0x040fe20000400000 */
[C---:B------:R-:W-:Y:S01]  /*7a00*/  FMUL R15, R38.reuse, R15 ;  /* 0x0000000f260f7220 */ /* 0x040fe20000400000 */
[C---:B------:R-:W-:Y:S01]  /*7a10*/  FMUL R12, R38.reuse, R16 ;  /* 0x00000010260c7220 */ /* 0x040fe20000400000 */
[C---:B------:R-:W-:Y:S01]  /*7a20*/  FMUL R13, R38.reuse, R17 ;  /* 0x00000011260d7220 */ /* 0x040fe20000400000 */
[C---:B------:R-:W-:Y:S01]  /*7a30*/  FFMA R11, R41.reuse, R50, R11 ;  /* 0x00000032290b7223 */ /* 0x040fe2000000000b */
[C---:B------:R-:W-:Y:S01]  /*7a40*/  FMUL R14, R38.reuse, R18 ;  /* 0x00000012260e7220 */ /* 0x040fe20000400000 */
[C---:B------:R-:W-:Y:S01]  /*7a50*/  FFMA R15, R41.reuse, R52, R15 ;  /* 0x00000034290f7223 */ /* 0x040fe2000000000f */
[--C-:B------:R-:W-:Y:S02]  /*7a60*/  HADD2.F32 R57, -RZ, R64.reuse.H0_H0 ;  /* 0x20000040ff397230 */ /* 0x100fe40000004100 */
[----:B------:R-:W-:Y:S01]  /*7a70*/  FMUL R19, R38, R19 ;  /* 0x0000001326137220 */ /* 0x000fe20000400000 */
[----:B------:R-:W-:Y:S01]  /*7a80*/  F2FP.F16.F32.PACK_AB R83, R2, R0 ;  /* 0x000000000253723e */ /* 0x000fe200000000ff */
[C---:B------:R-:W-:Y:S01]  /*7a90*/  FFMA R12, R41.reuse, R53, R12 ;  /* 0x00000035290c7223 */ /* 0x040fe2000000000c */
[----:B------:R-:W-:Y:S02]  /*7aa0*/  HADD2.F32 R58, -RZ, R64.H1_H1 ;  /* 0x30000040ff3a7230 */ /* 0x000fe40000004100 */
[C---:B------:R-:W-:Y:S01]  /*7ab0*/  FMUL R16, R38.reuse, R20 ;  /* 0x0000001426107220 */ /* 0x040fe20000400000 */
[C---:B------:R-:W-:Y:S01]  /*7ac0*/  FFMA R13, R41.reuse, R54, R13 ;  /* 0x00000036290d7223 */ /* 0x040fe2000000000d */
[----:B------:R1:W-:Y:S01]  /*7ad0*/  STS.128 [R96+UR4], R80 ;  /* 0x0000005060007988 */ /* 0x0003e20008000c04 */
[--C-:B------:R-:W-:Y:S02]  /*7ae0*/  HADD2.F32 R59, -RZ, R65.reuse.H0_H0 ;  /* 0x20000041ff3b7230 */ /* 0x100fe40000004100 */
[C---:B------:R-:W-:Y:S01]  /*7af0*/  FMUL R17, R38.reuse, R21 ;  /* 0x0000001526117220 */ /* 0x040fe20000400000 */
[C---:B------:R-:W-:Y:S01]  /*7b00*/  FFMA R14, R41.reuse, R55, R14 ;  /* 0x00000037290e7223 */ /* 0x040fe2000000000e */
[----:B------:R-:W-:Y:S02]  /*7b10*/  HADD2.F32 R60, -RZ, R65.H1_H1 ;  /* 0x30000041ff3c7230 */ /* 0x000fe40000004100 */
[C---:B------:R-:W-:Y:S01]  /*7b20*/  FMUL R18, R38.reuse, R22 ;  /* 0x0000001626127220 */ /* 0x040fe20000400000 */
[C---:B------:R-:W-:Y:S01]  /*7b30*/  FFMA R19, R41.reuse, R56, R19 ;  /* 0x0000003829137223 */ /* 0x040fe20000000013 */
        /* <DEDUP_REMOVED lines=13> */
[----:B------:R-:W-:Y:S01]  /*7c10*/  FMUL R27, R38, R27 ;  /* 0x0000001b261b7220 */ /* 0x000fe20000400000 */
[----:B------:R-:W-:Y:S01]  /*7c20*/  F2FP.F16.F32.PACK_AB R104, R10, R3 ;  /* 0x000000030a68723e */ /* 0x000fe200000000ff */
[----:B------:R-:W-:Y:S01]  /*7c30*/  FFMA R20, R41, R61, R20 ;  /* 0x0000003d29147223 */ /* 0x000fe20000000014 */
[----:B------:R-:W-:Y:S01]  /*7c40*/  F2FP.F16.F32.PACK_AB R105, R15, R11 ;  /* 0x0000000b0f69723e */ /* 0x000fe200000000ff */
[----:B------:R-:W-:Y:S01]  /*7c50*/  HADD2.F32 R66, -RZ, R72.H1_H1 ;  /* 0x30000048ff427230 */ /* 0x000fe20000004100 */
[----:B------:R-:W-:Y:S01]  /*7c60*/  F2FP.F16.F32.PACK_AB R106, R13, R12 ;  /* 0x0000000c0d6a723e */ /* 0x000fe200000000ff */
[C---:B------:R-:W-:Y:S01]  /*7c70*/  FMUL R24, R38.reuse, R28 ;  /* 0x0000001c26187220 */ /* 0x040fe20000400000 */
[----:B------:R-:W-:Y:S01]  /*7c80*/  F2FP.F16.F32.PACK_AB R107, R19, R14 ;  /* 0x0000000e136b723e */ /* 0x000fe200000000ff */
[C---:B------:R-:W-:Y:S01]  /*7c90*/  FFMA R21, R41.reuse, R62, R21 ;  /* 0x0000003e29157223 */ /* 0x040fe20000000015 */
[--C-:B------:R-:W-:Y:S02]  /*7ca0*/  HADD2.F32 R67, -RZ, R73.reuse.H0_H0 ;  /* 0x20000049ff437230 */ /* 0x100fe40000004100 */
[C---:B------:R-:W-:Y:S01]  /*7cb0*/  FMUL R25, R38.reuse, R29 ;  /* 0x0000001d26197220 */ /* 0x040fe20000400000 */
[C---:B------:R-:W-:Y:S01]  /*7cc0*/  FFMA R22, R41.reuse, R63, R22 ;  /* 0x0000003f29167223 */ /* 0x040fe20000000016 */
[----:B------:R1:W-:Y:S01]  /*7cd0*/  STS.128 [R102+0x10], R104 ;  /* 0x0000106866007388 */ /* 0x0003e20000000c00 */
        /* <DEDUP_REMOVED lines=35> */
[----:B--2---:R-:W2:Y:S02]  /*7f10*/  FENCE.VIEW.ASYNC.S ;  /* 0x00000000000073c6 */ /* 0x004ea40000000000 */
[----:B--2---:R-:W-:Y:S06]  /*7f20*/  BAR.SYNC.DEFER_BLOCKING 0x1, 0x80 ;  /* 0x0042000000007b1d */ /* 0x004fec0000010000 */
[----:B------:R-:W-:Y:S05]  /*7f30*/  @P0 BRA `(.L_x_126) ;  /* 0x0000000000240947 */ /* 0x000fea0003800000 */
[----:B------:R-:W2:Y:S01]  /*7f40*/  LDCU.64 UR10, c[0x0][0x348] ;  /* 0x00006900ff0a77ac */ /* 0x000ea20008000a00 */
[----:B------:R-:W-:Y:S02]  /*7f50*/  UIADD3 UR9, UPT, UPT, UR49, 0x20, URZ ;  /* 0x0000002031097890 */ /* 0x000fe4000fffe0ff */
[----:B------:R-:W-:Y:S02]  /*7f60*/  UIADD3 UR8, UPT, UPT, UR47, 0x200, UR4 ;  /* 0x000002002f087890 */ /* 0x000fe4000fffe004 */
[----:B--2---:R-:W-:Y:S03]  /*7f70*/  UIADD3 UR6, UP0, UPT, UR10, 0x680, URZ ;  /* 0x000006800a067890 */ /* 0x004fe6000ff1e0ff */
[----:B------:R-:W-:Y:S01]  /*7f80*/  UMOV UR10, UR50 ;  /* 0x00000032000a7c82 */ /* 0x000fe20008000000 */
[----:B------:R-:W-:Y:S03]  /*7f90*/  UIADD3.X UR7, UPT, UPT, URZ, UR11, URZ, UP0, !UPT ;  /* 0x0000000bff077290 */ /* 0x000fe600087fe4ff */
[----:B------:R-:W-:Y:S06]  /*7fa0*/  UMOV UR11, UR36 ;  /* 0x00000024000b7c82 */ /* 0x000fec0008000000 */
[----:B------:R2:W-:Y:S02]  /*7fb0*/  UTMASTG.3D [UR8], [UR6] ;  /* 0x00000008060073b5 */ /* 0x0005e40008010000 */
[----:B--2---:R0:W-:Y:S02]  /*7fc0*/  UTMACMDFLUSH ;  /* 0x00000000000079b7 */ /* 0x0041e40000000000 */
.L_x_126:
[----:B------:R-:W-:Y:S05]  /*7fd0*/  BSYNC.RECONVERGENT B0 ;  /* 0x0000000000007941 */ /* 0x000fea0003800200 */
.L_x_125:
[----:B------:R-:W-:Y:S01]  /*7fe0*/  UIADD3 UR4, UPT, UPT, UR45, 0x1, URZ ;  /* 0x000000012d047890 */ /* 0x000fe2000fffe0ff */
[----:B------:R-:W-:Y:S03]  /*7ff0*/  BSSY.RECONVERGENT B0, `(.L_x_127) ;  /* 0x0000008000007945 */ /* 0x000fe60003800200 */
[----:B------:R-:W-:Y:S04]  /*8000*/  UISETP.NE.AND UP0, UPT, UR4, 0x3, UPT ;  /* 0x000000030400788c */ /* 0x000fe8000bf05270 */
[----:B------:R-:W-:Y:S02]  /*8010*/  UISETP.EQ.XOR UP1, UPT, UR44, 0x3, !UP0 ;  /* 0x000000032c00788c */ /* 0x000fe4000c722a70 */
[----:B------:R-:W-:Y:S02]  /*8020*/  USEL UR46, UR4, URZ, UP0 ;  /* 0x000000ff042e7287 */ /* 0x000fe40008000000 */
[----:B------:R-:W-:Y:S04]  /*8030*/  USEL UR5, URZ, 0x1, !UP1 ;  /* 0x00000001ff057887 */ /* 0x000fe8000c800000 */
[----:B------:R-:W-:Y:S01]  /*8040*/  ULOP3.LUT UR54, UR54, UR5, URZ, 0x3c, !UPT ;  /* 0x0000000536367292 */ /* 0x000fe2000f8e3cff */
[----:B------:R-:W-:Y:S11]  /*8050*/  @P0 BRA `(.L_x_128) ;  /* 0x0000000000040947 */ /* 0x000ff60003800000 */
[----:B------:R-:W-:Y:S04]  /*8060*/  DEPBAR.LE SB0, 0x1 ;  /* 0x000080400000791a */ /* 0x000fe80000000000 */
.L_x_128:
[----:B------:R-:W-:Y:S05]  /*8070*/  BSYNC.RECONVERGENT B0 ;  /* 0x0000000000007941 */ /* 0x000fea0003800200 */
.L_x_127:
[----:B------:R-:W-:Y:S01]  /*8080*/  BAR.SYNC.DEFER_BLOCKING 0x1, 0x80 ;  /* 0x0042000000007b1d */ /* 0x000fe20000010000 */
[----:B------:R-:W-:Y:S01]  /*8090*/  UISETP.NE.AND UP0, UPT, UR53, -0x2, UPT ;  /* 0xfffffffe3500788c */ /* 0x000fe2000bf05270 */
[----:B------:R-:W-:Y:S08]  /*80a0*/  IADD3 R0, PT, PT, R36, 0x1, RZ ;  /* 0x0000000124007810 */ /* 0x000ff00007ffe0ff */
[----:B------:R-:W-:Y:S05]  /*80b0*/  BRA.U !UP0, `(.L_x_129) ;  /* 0x0000000108287547 */ /* 0x000fea000b800000 */
[----:B------:R-:W2:Y:S01]  /*80c0*/  S2R R2, SR_CgaCtaId ;  /* 0x0000000000027919 */ /* 0x000ea20000008800 */
[----:B------:R-:W-:Y:S01]  /*80d0*/  ISETP.NE.AND P0, PT, R101, RZ, PT ;  /* 0x000000ff6500720c */ /* 0x000fe20003f05270 */
[----:B------:R-:W-:Y:S01]  /*80e0*/  IMAD.U32 R3, RZ, RZ, UR52 ;  /* 0x00000034ff037e24 */ /* 0x000fe2000f8e00ff */
[----:B------:R-:W-:Y:S04]  /*80f0*/  UIADD3 UR4, UPT, UPT, UR52, 0x1, URZ ;  /* 0x0000000134047890 */ /* 0x000fe8000fffe0ff */
[----:B------:R-:W-:Y:S04]  /*8100*/  UISETP.NE.AND UP0, UPT, UR4, 0x3, UPT ;  /* 0x000000030400788c */ /* 0x000fe8000bf05270 */
[----:B------:R-:W-:Y:S03]  /*8110*/  USEL UR52, UR4, URZ, UP0 ;  /* 0x000000ff04347287 */ /* 0x000fe60008000000 */
[----:B------:R-:W-:Y:S05]  /*8120*/  @P0 LEA R3, R3, UR47, 0x3 ;  /* 0x0000002f03030c11 */ /* 0x000fea000f8e18ff */
[----:B------:R-:W-:Y:S05]  /*8130*/  @P0 VIADD R3, R3, 0x118 ;  /* 0x0000011803030836 */ /* 0x000fea0000000000 */
[----:B--2---:R-:W-:Y:S04]  /*8140*/  @P0 PRMT R2, R2, 0x654, R3 ;  /* 0x0000065402020816 */ /* 0x004fe80000000003 */
[----:B------:R2:W-:Y:S03]  /*8150*/  @P0 SYNCS.ARRIVE.TRANS64.RED.A1T0 RZ, [R2+URZ], RZ ;  /* 0x000000ff02ff09a7 */ /* 0x0005e600081004ff */
.L_x_129:
[----:B------:R-:W-:Y:S01]  /*8160*/  R2UR UR6, R100 ;  /* 0x00000000640672ca */ /* 0x000fe200000e0000 */
[----:B------:R-:W-:Y:S01]  /*8170*/  UIADD3 UR53, UPT, UPT, UR53, 0x2, URZ ;  /* 0x0000000235357890 */ /* 0x000fe2000fffe0ff */
[----:B------:R-:W-:Y:S01]  /*8180*/  R2UR UR5, R86 ;  /* 0x00000000560572ca */ /* 0x000fe200000e0000 */
[----:B------:R-:W-:Y:S01]  /*8190*/  UMOV UR36, UR63 ;  /* 0x0000003f00247c82 */ /* 0x000fe20008000000 */
[----:B------:R-:W-:Y:S02]  /*81a0*/  R2UR UR4, R87 ;  /* 0x00000000570472ca */ /* 0x000fe400000e0000 */
[----:B------:R-:W-:Y:S02]  /*81b0*/  ISETP.NE.AND P0, PT, R90, 0x2, PT ;  /* 0x000000025a00780c */ /* 0x000fe40003f05270 */
[----:B------:R-:W-:Y:S02]  /*81c0*/  ISETP.NE.AND P1, PT, R0, 0x4, PT ;  /* 0x000000040000780c */ /* 0x000fe40003f25270 */
[----:B--2---:R-:W-:Y:S02]  /*81d0*/  SEL R2, RZ, 0x1, P0 ;  /* 0x00000001ff027807 */ /* 0x004fe40000000000 */
[----:B------:R-:W-:Y:S01]  /*81e0*/  SEL R3, RZ, 0x1, P1 ;  /* 0x00000001ff037807 */ /* 0x000fe20000800000 */
[----:B------:R-:W-:Y:S01]  /*81f0*/  UISETP.NE.AND UP0, UPT, UR6, URZ, UPT ;  /* 0x000000ff0600728c */ /* 0x000fe2000bf05270 */
[----:B------:R-:W-:Y:S01]  /*8200*/  LOP3.LUT R93, R93, R2, RZ, 0x3c, !PT ;  /* 0x000000025d5d7212 */ /* 0x000fe200078e3cff */
[----:B------:R-:W-:Y:S01]  /*8210*/  UIADD3 UR30, UPT, UPT, UR37, UR5, URZ ;  /* 0x00000005251e7290 */ /* 0x000fe2000fffe0ff */
[----:B------:R-:W-:Y:S01]  /*8220*/  LOP3.LUT R94, R94, R3, RZ, 0x3c, !PT ;  /* 0x000000035e5e7212 */ /* 0x000fe200078e3cff */
[----:B------:R-:W-:Y:S01]  /*8230*/  UIADD3 UR25, UPT, UPT, UR38, UR4, URZ ;  /* 0x0000000426197290 */ /* 0x000fe2000fffe0ff */
[----:B------:R-:W-:Y:S02]  /*8240*/  SEL R90, R90, RZ, P0 ;  /* 0x000000ff5a5a7207 */ /* 0x000fe40000000000 */
[----:B------:R-:W-:Y:S02]  /*8250*/  SEL R36, R0, RZ, P1 ;  /* 0x000000ff00247207 */ /* 0x000fe40000800000 */
[----:B------:R-:W-:Y:S07]  /*8260*/  BRA.U UP0, `(.L_x_130) ;  /* 0xffffffd500807547 */ /* 0x000fee000b83ffff */
[----:B------:R-:W-:-:S13]  /*8270*/  R2UR UR4, R88 ;  /* 0x00000000580472ca */ /* 0x000fda00000e0000 */
[----:B------:R-:W-:-:S09]  /*8280*/  UISETP.NE.AND UP0, UPT, UR4, URZ, UPT ;  /* 0x000000ff0400728c */ /* 0x000fd2000bf05270 */
[----:B------:R-:W-:Y:S05]  /*8290*/  BRA.U !UP0, `(.L_x_131) ;  /* 0x0000000108487547 */ /* 0x000fea000b800000 */
[----:B------:R-:W2:Y:S02]  /*82a0*/  LDCU.64 UR4, c[0x0][0x890] ;  /* 0x00011200ff0477ac */ /* 0x000ea40008000a00 */
[----:B--2---:R-:W-:-:S04]  /*82b0*/  UISETP.NE.U32.AND UP0, UPT, UR4, URZ, UPT ;  /* 0x000000ff0400728c */ /* 0x004fc8000bf05070 */
[----:B------:R-:W-:-:S09]  /*82c0*/  UISETP.NE.AND.EX UP0, UPT, UR5, URZ, UPT, UP0 ;  /* 0x000000ff0500728c */ /* 0x000fd2000bf05300 */
[----:B------:R-:W-:Y:S05]  /*82d0*/  BRA.U UP0, `(.L_x_132) ;  /* 0x00000001000c7547 */ /* 0x000fea000b800000 */
[----:B------:R-:W-:-:S13]  /*82e0*/  FSETP.NEU.AND P0, PT, R41, RZ, PT ;  /* 0x000000ff2900720b */ /* 0x000fda0003f0d000 */
[----:B------:R-:W-:Y:S05]  /*82f0*/  @!P0 EXIT ;  /* 0x000000000000894d */ /* 0x000fea0003800000 */
[----:B------:R-:W-:Y:S05]  /*8300*/  BRA `(.L_x_131) ;  /* 0x00000000002c7947 */ /* 0x000fea0003800000 */
.L_x_132:
[----:B------:R-:W-:Y:S01]  /*8310*/  ISETP.NE.AND P0, PT, R89, RZ, PT ;  /* 0x000000ff5900720c */ /* 0x000fe20003f05270 */
[----:B------:R-:W-:-:S12]  /*8320*/  BSSY.RECONVERGENT B0, `(.L_x_131) ;  /* 0x0000009000007945 */ /* 0x000fd80003800200 */
[----:B------:R-:W-:Y:S05]  /*8330*/  @P0 BRA `(.L_x_133) ;  /* 0x0000000000140947 */ /* 0x000fea0003800000 */
[----:B------:R-:W2:Y:S02]  /*8340*/  LDCU.64 UR4, c[0x0][0x888] ;  /* 0x00011100ff0477ac */ /* 0x000ea40008000a00 */
[----:B--2---:R-:W-:-:S04]  /*8350*/  ISETP.NE.U32.AND P0, PT, RZ, UR4, PT ;  /* 0x00000004ff007c0c */ /* 0x004fc8000bf05070 */
[----:B------:R-:W-:-:S13]  /*8360*/  ISETP.NE.AND.EX P0, PT, RZ, UR5, PT, P0 ;  /* 0x00000005ff007c0c */ /* 0x000fda000bf05300 */
[----:B------:R-:W-:Y:S05]  /*8370*/  @!P0 EXIT ;  /* 0x000000000000894d */ /* 0x000fea0003800000 */
[----:B------:R-:W-:Y:S05]  /*8380*/  BRA `(.L_x_134) ;  /* 0x0000000000087947 */ /* 0x000fea0003800000 */
.L_x_133:
[----:B------:R-:W-:-:S13]  /*8390*/  FSETP.NEU.AND P0, PT, R41, RZ, PT ;  /* 0x000000ff2900720b */ /* 0x000fda0003f0d000 */
[----:B------:R-:W-:Y:S05]  /*83a0*/  @!P0 EXIT ;  /* 0x000000000000894d */ /* 0x000fea0003800000 */
.L_x_134:
[----:B------:R-:W-:Y:S05]  /*83b0*/  BSYNC.RECONVERGENT B0 ;  /* 0x0000000000007941 */ /* 0x000fea0003800200 */
.L_x_131:
[----:B------:R-:W2:Y:S01]  /*83c0*/  S2UR UR5, SR_CgaCtaId ;  /* 0x00000000000579c3 */ /* 0x000ea20000008800 */
[----:B------:R-:W-:Y:S01]  /*83d0*/  ULEA UR4, UR52, UR47, 0x3 ;  /* 0x0000002f34047291 */ /* 0x000fe2000f8e18ff */
[----:B------:R-:W-:-:S04]  /*83e0*/  DEPBAR.LE SB0, 0x0 ;  /* 0x000080000000791a */ /* 0x000fc80000000000 */
[----:B------:R-:W-:-:S04]  /*83f0*/  UIADD3 UR4, UPT, UPT, UR4, 0x118, URZ ;  /* 0x0000011804047890 */ /* 0x000fc8000fffe0ff */
[----:B--2---:R-:W-:-:S09]  /*8400*/  UPRMT UR4, UR5, 0x654, UR4 ;  /* 0x0000065405047896 */ /* 0x004fd20008000004 */
[----:B------:R-:W-:Y:S01]  /*8410*/  SYNCS.ARRIVE.TRANS64.RED.A1T0 RZ, [UR4], RZ ;  /* 0x000000ffffff79a7 */ /* 0x000fe20008100404 */
[----:B------:R-:W-:Y:S05]  /*8420*/  EXIT ;  /* 0x000000000000794d */ /* 0x000fea0003800000 */
.L_x_25:
[----:B--2---:R2:W3:Y:S02]  /*8430*/  SYNCS.PHASECHK.TRANS64.TRYWAIT P0, [R0+URZ+0x1b0], R3 ;  /* 0x0001b003000075a7 */ /* 0x0044e400080011ff */
[----:B---3--:R-:W-:Y:S05]  /*8440*/  @!P0 NANOSLEEP.SYNCS 0x989680 ;  /* 0x009896800000895d */ /* 0x008fea0003900000 */
[----:B------:R-:W3:Y:S02]  /*8450*/  @!P0 SYNCS.PHASECHK.TRANS64 P0, [R0+URZ+0x1b0], R3 ;  /* 0x0001b003000085a7 */ /* 0x000ee400080010ff */
[----:B---3--:R-:W-:Y:S05]  /*8460*/  @!P0 BRA `(.L_x_25) ;  /* 0xfffffffc00f08947 */ /* 0x008fea000383ffff */
[----:B------:R-:W-:Y:S05]  /*8470*/  BRA `(.L_x_135) ;  /* 0xffffff9400847947 */ /* 0x000fea000383ffff */
.L_x_28:
[----:B--2---:R-:W-:-:S07]  /*8480*/  MOV R0, UR33 ;  /* 0x0000002100007c02 */ /* 0x004fce0008000f00 */
.L_x_136:
[----:B--2---:R2:W3:Y:S02]  /*8490*/  SYNCS.PHASECHK.TRANS64.TRYWAIT P0, [R0+URZ+0x80], R3 ;  /* 0x00008003000075a7 */ /* 0x0044e400080011ff */
[----:B---3--:R-:W-:Y:S05]  /*84a0*/  @!P0 NANOSLEEP.SYNCS 0x989680 ;  /* 0x009896800000895d */ /* 0x008fea0003900000 */
[----:B------:R-:W3:Y:S02]  /*84b0*/  @!P0 SYNCS.PHASECHK.TRANS64 P0, [R0+URZ+0x80], R3 ;  /* 0x00008003000085a7 */ /* 0x000ee400080010ff */
[----:B---3--:R-:W-:Y:S05]  /*84c0*/  @!P0 BRA `(.L_x_136) ;  /* 0xfffffffc00f08947 */ /* 0x008fea000383ffff */
[----:B------:R-:W-:Y:S05]  /*84d0*/  BRA `(.L_x_27) ;  /* 0xffffff9400c47947 */ /* 0x000fea000383ffff */
.L_x_35:
[----:B-1----:R-:W-:-:S07]  /*84e0*/  MOV R0, UR17 ;  /* 0x0000001100007c02 */ /* 0x002fce0008000f00 */
.L_x_137:
[----:B-1----:R1:W2:Y:S02]  /*84f0*/  SYNCS.PHASECHK.TRANS64.TRYWAIT P0, [R0+URZ+0x80], R3 ;  /* 0x00008003000075a7 */ /* 0x0022a400080011ff */
[----:B--2---:R-:W-:Y:S05]  /*8500*/  @!P0 NANOSLEEP.SYNCS 0x989680 ;  /* 0x009896800000895d */ /* 0x004fea0003900000 */
[----:B------:R-:W2:Y:S02]  /*8510*/  @!P0 SYNCS.PHASECHK.TRANS64 P0, [R0+URZ+0x80], R3 ;  /* 0x00008003000085a7 */ /* 0x000ea400080010ff */
[----:B--2---:R-:W-:Y:S05]  /*8520*/  @!P0 BRA `(.L_x_137) ;  /* 0xfffffffc00f08947 */ /* 0x004fea000383ffff */
[----:B------:R-:W-:Y:S05]  /*8530*/  BRA `(.L_x_34) ;  /* 0xffffff9800847947 */ /* 0x000fea000383ffff */
.L_x_40:
[----:B-1----:R1:W2:Y:S02]  /*8540*/  SYNCS.PHASECHK.TRANS64.TRYWAIT P0, [R3+URZ+0x140], R0 ;  /* 0x00014000030075a7 */ /* 0x0022a400080011ff */
[----:B--2---:R-:W-:Y:S05]  /*8550*/  @!P0 NANOSLEEP.SYNCS 0x989680 ;  /* 0x009896800000895d */ /* 0x004fea0003900000 */
[----:B------:R-:W2:Y:S02]  /*8560*/  @!P0 SYNCS.PHASECHK.TRANS64 P0, [R3+URZ+0x140], R0 ;  /* 0x00014000030085a7 */ /* 0x000ea400080010ff */
[----:B--2---:R-:W-:Y:S05]  /*8570*/  @!P0 BRA `(.L_x_40) ;  /* 0xfffffffc00f08947 */ /* 0x004fea000383ffff */
[----:B------:R-:W-:Y:S05]  /*8580*/  BRA `(.L_x_138) ;  /* 0xffffff9c00247947 */ /* 0x000fea000383ffff */
.L_x_44:
[----:B-1----:R-:W-:-:S07]  /*8590*/  MOV R0, UR4 ;  /* 0x0000000400007c02 */ /* 0x002fce0008000f00 */
.L_x_139:
[----:B-1----:R1:W2:Y:S02]  /*85a0*/  SYNCS.PHASECHK.TRANS64.TRYWAIT P0, [R0+URZ], R3 ;  /* 0x00000003000075a7 */ /* 0x0022a400080011ff */
[----:B--2---:R-:W-:Y:S05]  /*85b0*/  @!P0 NANOSLEEP.SYNCS 0x989680 ;  /* 0x009896800000895d */ /* 0x004fea0003900000 */
[----:B------:R-:W2:Y:S02]  /*85c0*/  @!P0 SYNCS.PHASECHK.TRANS64 P0, [R0+URZ], R3 ;  /* 0x00000003000085a7 */ /* 0x000ea400080010ff */
[----:B--2---:R-:W-:Y:S05]  /*85d0*/  @!P0 BRA `(.L_x_139) ;  /* 0xfffffffc00f08947 */ /* 0x004fea000383ffff */
[----:B------:R-:W-:Y:S05]  /*85e0*/  BRA `(.L_x_140) ;  /* 0xffffffa000d07947 */ /* 0x000fea000383ffff */
.L_x_45:
[----:B------:R-:W-:-:S07]  /*85f0*/  MOV R0, UR5 ;  /* 0x0000000500007c02 */ /* 0x000fce0008000f00 */
.L_x_141:
[----:B-1----:R1:W2:Y:S02]  /*8600*/  SYNCS.PHASECHK.TRANS64.TRYWAIT P0, [R0+URZ], R3 ;  /* 0x00000003000075a7 */ /* 0x0022a400080011ff */
[----:B--2---:R-:W-:Y:S05]  /*8610*/  @!P0 NANOSLEEP.SYNCS 0x989680 ;  /* 0x009896800000895d */ /* 0x004fea0003900000 */
[----:B------:R-:W2:Y:S02]  /*8620*/  @!P0 SYNCS.PHASECHK.TRANS64 P0, [R0+URZ], R3 ;  /* 0x00000003000085a7 */ /* 0x000ea400080010ff */
[----:B--2---:R-:W-:Y:S05]  /*8630*/  @!P0 BRA `(.L_x_141) ;  /* 0xfffffffc00f08947 */ /* 0x004fea000383ffff */
[----:B------:R-:W-:Y:S05]  /*8640*/  BRA `(.L_x_142) ;  /* 0xffffffa000dc7947 */ /* 0x000fea000383ffff */
.L_x_46:
[----:B------:R-:W-:-:S07]  /*8650*/  MOV R0, UR5 ;  /* 0x0000000500007c02 */ /* 0x000fce0008000f00 */
.L_x_143:
[----:B-1----:R1:W2:Y:S02]  /*8660*/  SYNCS.PHASECHK.TRANS64.TRYWAIT P0, [R0+URZ], R3 ;  /* 0x00000003000075a7 */ /* 0x0022a400080011ff */
[----:B--2---:R-:W-:Y:S05]  /*8670*/  @!P0 NANOSLEEP.SYNCS 0x989680 ;  /* 0x009896800000895d */ /* 0x004fea0003900000 */
[----:B------:R-:W2:Y:S02]  /*8680*/  @!P0 SYNCS.PHASECHK.TRANS64 P0, [R0+URZ], R3 ;  /* 0x00000003000085a7 */ /* 0x000ea400080010ff */
[----:B--2---:R-:W-:Y:S05]  /*8690*/  @!P0 BRA `(.L_x_143) ;  /* 0xfffffffc00f08947 */ /* 0x004fea000383ffff */
[----:B------:R-:W-:Y:S05]  /*86a0*/  BRA `(.L_x_144) ;  /* 0xffffffa000e87947 */ /* 0x000fea000383ffff */
.L_x_47:
[----:B------:R-:W-:-:S07]  /*86b0*/  MOV R0, UR5 ;  /* 0x0000000500007c02 */ /* 0x000fce0008000f00 */
.L_x_145:
[----:B-1----:R1:W2:Y:S02]  /*86c0*/  SYNCS.PHASECHK.TRANS64.TRYWAIT P0, [R0+URZ], R3 ;  /* 0x00000003000075a7 */ /* 0x0022a400080011ff */
[----:B--2---:R-:W-:Y:S05]  /*86d0*/  @!P0 NANOSLEEP.SYNCS 0x989680 ;  /* 0x009896800000895d */ /* 0x004fea0003900000 */
[----:B------:R-:W2:Y:S02]  /*86e0*/  @!P0 SYNCS.PHASECHK.TRANS64 P0, [R0+URZ], R3 ;  /* 0x00000003000085a7 */ /* 0x000ea400080010ff */
[----:B--2---:R-:W-:Y:S05]  /*86f0*/  @!P0 BRA `(.L_x_145) ;  /* 0xfffffffc00f08947 */ /* 0x004fea000383ffff */
[----:B------:R-:W-:Y:S05]  /*8700*/  BRA `(.L_x_146) ;  /* 0xffffffa000f47947 */ /* 0x000fea000383ffff */
.L_x_48:
[----:B------:R-:W-:-:S07]  /*8710*/  MOV R0, UR5 ;  /* 0x0000000500007c02 */ /* 0x000fce0008000f00 */
.L_x_147:
[----:B-1----:R1:W2:Y:S02]  /*8720*/  SYNCS.PHASECHK.TRANS64.TRYWAIT P0, [R0+URZ], R3 ;  /* 0x00000003000075a7 */ /* 0x0022a400080011ff */
[----:B--2---:R-:W-:Y:S05]  /*8730*/  @!P0 NANOSLEEP.SYNCS 0x989680 ;  /* 0x009896800000895d */ /* 0x004fea0003900000 */
[----:B------:R-:W2:Y:S02]  /*8740*/  @!P0 SYNCS.PHASECHK.TRANS64 P0, [R0+URZ], R3 ;  /* 0x00000003000085a7 */ /* 0x000ea400080010ff */
[----:B--2---:R-:W-:Y:S05]  /*8750*/  @!P0 BRA `(.L_x_147) ;  /* 0xfffffffc00f08947 */ /* 0x004fea000383ffff */
[----:B------:R-:W-:Y:S05]  /*8760*/  BRA `(.L_x_148) ;  /* 0xffffffa400007947 */ /* 0x000fea000383ffff */
.L_x_49:
[----:B------:R-:W-:-:S07]  /*8770*/  MOV R0, UR5 ;  /* 0x0000000500007c02 */ /* 0x000fce0008000f00 */
.L_x_149:
[----:B-1----:R1:W2:Y:S02]  /*8780*/  SYNCS.PHASECHK.TRANS64.TRYWAIT P0, [R0+URZ], R3 ;  /* 0x00000003000075a7 */ /* 0x0022a400080011ff */
[----:B--2---:R-:W-:Y:S05]  /*8790*/  @!P0 NANOSLEEP.SYNCS 0x989680 ;  /* 0x009896800000895d */ /* 0x004fea0003900000 */
[----:B------:R-:W2:Y:S02]  /*87a0*/  @!P0 SYNCS.PHASECHK.TRANS64 P0, [R0+URZ], R3 ;  /* 0x00000003000085a7 */ /* 0x000ea400080010ff */
[----:B--2---:R-:W-:Y:S05]  /*87b0*/  @!P0 BRA `(.L_x_149) ;  /* 0xfffffffc00f08947 */ /* 0x004fea000383ffff */
[----:B------:R-:W-:Y:S05]  /*87c0*/  BRA `(.L_x_150) ;  /* 0xffffffa4000c7947 */ /* 0x000fea000383ffff */
.L_x_50:
[----:B------:R-:W-:-:S07]  /*87d0*/  MOV R0, UR5 ;  /* 0x0000000500007c02 */ /* 0x000fce0008000f00 */
.L_x_151:
[----:B-1----:R1:W2:Y:S02]  /*87e0*/  SYNCS.PHASECHK.TRANS64.TRYWAIT P0, [R0+URZ], R3 ;  /* 0x00000003000075a7 */ /* 0x0022a400080011ff */
[----:B--2---:R-:W-:Y:S05]  /*87f0*/  @!P0 NANOSLEEP.SYNCS 0x989680 ;  /* 0x009896800000895d */ /* 0x004fea0003900000 */
[----:B------:R-:W2:Y:S02]  /*8800*/  @!P0 SYNCS.PHASECHK.TRANS64 P0, [R0+URZ], R3 ;  /* 0x00000003000085a7 */ /* 0x000ea400080010ff */
[----:B--2---:R-:W-:Y:S05]  /*8810*/  @!P0 BRA `(.L_x_151) ;  /* 0xfffffffc00f08947 */ /* 0x004fea000383ffff */
[----:B------:R-:W-:Y:S05]  /*8820*/  BRA `(.L_x_152) ;  /* 0xffffffa400187947 */ /* 0x000fea000383ffff */
.L_x_51:
[----:B------:R-:W-:-:S07]  /*8830*/  MOV R0, UR5 ;  /* 0x0000000500007c02 */ /* 0x000fce0008000f00 */
.L_x_153:
[----:B-1----:R1:W2:Y:S02]  /*8840*/  SYNCS.PHASECHK.TRANS64.TRYWAIT P0, [R0+URZ], R3 ;  /* 0x00000003000075a7 */ /* 0x0022a400080011ff */
[----:B--2---:R-:W-:Y:S05]  /*8850*/  @!P0 NANOSLEEP.SYNCS 0x989680 ;  /* 0x009896800000895d */ /* 0x004fea0003900000 */
[----:B------:R-:W2:Y:S02]  /*8860*/  @!P0 SYNCS.PHASECHK.TRANS64 P0, [R0+URZ], R3 ;  /* 0x00000003000085a7 */ /* 0x000ea400080010ff */
[----:B--2---:R-:W-:Y:S05]  /*8870*/  @!P0 BRA `(.L_x_153) ;  /* 0xfffffffc00f08947 */ /* 0x004fea000383ffff */
[----:B------:R-:W-:Y:S05]  /*8880*/  BRA `(.L_x_154) ;  /* 0xffffffa400247947 */ /* 0x000fea000383ffff */
.L_x_52:
[----:B------:R-:W-:-:S07]  /*8890*/  MOV R0, UR5 ;  /* 0x0000000500007c02 */ /* 0x000fce0008000f00 */
.L_x_155:
[----:B-1----:R1:W2:Y:S02]  /*88a0*/  SYNCS.PHASECHK.TRANS64.TRYWAIT P0, [R0+URZ], R3 ;  /* 0x00000003000075a7 */ /* 0x0022a400080011ff */
[----:B--2---:R-:W-:Y:S05]  /*88b0*/  @!P0 NANOSLEEP.SYNCS 0x989680 ;  /* 0x009896800000895d */ /* 0x004fea0003900000 */
[----:B------:R-:W2:Y:S02]  /*88c0*/  @!P0 SYNCS.PHASECHK.TRANS64 P0, [R0+URZ], R3 ;  /* 0x00000003000085a7 */ /* 0x000ea400080010ff */
[----:B--2---:R-:W-:Y:S05]  /*88d0*/  @!P0 BRA `(.L_x_155) ;  /* 0xfffffffc00f08947 */ /* 0x004fea000383ffff */
[----:B------:R-:W-:Y:S05]  /*88e0*/  BRA `(.L_x_156) ;  /* 0xffffffa400307947 */ /* 0x000fea000383ffff */
.L_x_53:
[----:B------:R-:W-:-:S07]  /*88f0*/  MOV R0, UR5 ;  /* 0x0000000500007c02 */ /* 0x000fce0008000f00 */
.L_x_157:
[----:B-1----:R1:W2:Y:S02]  /*8900*/  SYNCS.PHASECHK.TRANS64.TRYWAIT P0, [R0+URZ], R3 ;  /* 0x00000003000075a7 */ /* 0x0022a400080011ff */
[----:B--2---:R-:W-:Y:S05]  /*8910*/  @!P0 NANOSLEEP.SYNCS 0x989680 ;  /* 0x009896800000895d */ /* 0x004fea0003900000 */
[----:B------:R-:W2:Y:S02]  /*8920*/  @!P0 SYNCS.PHASECHK.TRANS64 P0, [R0+URZ], R3 ;  /* 0x00000003000085a7 */ /* 0x000ea400080010ff */
[----:B--2---:R-:W-:Y:S05]  /*8930*/  @!P0 BRA `(.L_x_157) ;  /* 0xfffffffc00f08947 */ /* 0x004fea000383ffff */
[----:B------:R-:W-:Y:S05]  /*8940*/  BRA `(.L_x_158) ;  /* 0xffffffa4003c7947 */ /* 0x000fea000383ffff */
.L_x_54:
[----:B------:R-:W-:-:S07]  /*8950*/  MOV R0, UR5 ;  /* 0x0000000500007c02 */ /* 0x000fce0008000f00 */
.L_x_159:
[----:B-1----:R1:W2:Y:S02]  /*8960*/  SYNCS.PHASECHK.TRANS64.TRYWAIT P0, [R0+URZ], R3 ;  /* 0x00000003000075a7 */ /* 0x0022a400080011ff */
[----:B--2---:R-:W-:Y:S05]  /*8970*/  @!P0 NANOSLEEP.SYNCS 0x989680 ;  /* 0x009896800000895d */ /* 0x004fea0003900000 */
[----:B------:R-:W2:Y:S02]  /*8980*/  @!P0 SYNCS.PHASECHK.TRANS64 P0, [R0+URZ], R3 ;  /* 0x00000003000085a7 */ /* 0x000ea400080010ff */
[----:B--2---:R-:W-:Y:S05]  /*8990*/  @!P0 BRA `(.L_x_159) ;  /* 0xfffffffc00f08947 */ /* 0x004fea000383ffff */
[----:B------:R-:W-:Y:S05]  /*89a0*/  BRA `(.L_x_160) ;  /* 0xffffffa400487947 */ /* 0x000fea000383ffff */
.L_x_55:
[----:B------:R-:W-:-:S07]  /*89b0*/  MOV R0, UR5 ;  /* 0x0000000500007c02 */ /* 0x000fce0008000f00 */
.L_x_161:
[----:B-1----:R1:W2:Y:S02]  /*89c0*/  SYNCS.PHASECHK.TRANS64.TRYWAIT P0, [R0+URZ], R3 ;  /* 0x00000003000075a7 */ /* 0x0022a400080011ff */
[----:B--2---:R-:W-:Y:S05]  /*89d0*/  @!P0 NANOSLEEP.SYNCS 0x989680 ;  /* 0x009896800000895d */ /* 0x004fea0003900000 */
[----:B------:R-:W2:Y:S02]  /*89e0*/  @!P0 SYNCS.PHASECHK.TRANS64 P0, [R0+URZ], R3 ;  /* 0x00000003000085a7 */ /* 0x000ea400080010ff */
[----:B--2---:R-:W-:Y:S05]  /*89f0*/  @!P0 BRA `(.L_x_161) ;  /* 0xfffffffc00f08947 */ /* 0x004fea000383ffff */
[----:B------:R-:W-:Y:S05]  /*8a00*/  BRA `(.L_x_162) ;  /* 0xffffffa400547947 */ /* 0x000fea000383ffff */
.L_x_56:
[----:B------:R-:W-:-:S07]  /*8a10*/  MOV R0, UR5 ;  /* 0x0000000500007c02 */ /* 0x000fce0008000f00 */
.L_x_163:
[----:B-1----:R1:W2:Y:S02]  /*8a20*/  SYNCS.PHASECHK.TRANS64.TRYWAIT P0, [R0+URZ], R3 ;  /* 0x00000003000075a7 */ /* 0x0022a400080011ff */
[----:B--2---:R-:W-:Y:S05]  /*8a30*/  @!P0 NANOSLEEP.SYNCS 0x989680 ;  /* 0x009896800000895d */ /* 0x004fea0003900000 */
[----:B------:R-:W2:Y:S02]  /*8a40*/  @!P0 SYNCS.PHASECHK.TRANS64 P0, [R0+URZ], R3 ;  /* 0x00000003000085a7 */ /* 0x000ea400080010ff */
[----:B--2---:R-:W-:Y:S05]  /*8a50*/  @!P0 BRA `(.L_x_163) ;  /* 0xfffffffc00f08947 */ /* 0x004fea000383ffff */
[----:B------:R-:W-:Y:S05]  /*8a60*/  BRA `(.L_x_164) ;  /* 0xffffffa400607947 */ /* 0x000fea000383ffff */
.L_x_57:
[----:B------:R-:W-:-:S07]  /*8a70*/  MOV R0, UR5 ;  /* 0x0000000500007c02 */ /* 0x000fce0008000f00 */
.L_x_165:
[----:B-1----:R1:W2:Y:S02]  /*8a80*/  SYNCS.PHASECHK.TRANS64.TRYWAIT P0, [R0+URZ], R3 ;  /* 0x00000003000075a7 */ /* 0x0022a400080011ff */
[----:B--2---:R-:W-:Y:S05]  /*8a90*/  @!P0 NANOSLEEP.SYNCS 0x989680 ;  /* 0x009896800000895d */ /* 0x004fea0003900000 */
[----:B------:R-:W2:Y:S02]  /*8aa0*/  @!P0 SYNCS.PHASECHK.TRANS64 P0, [R0+URZ], R3 ;  /* 0x00000003000085a7 */ /* 0x000ea400080010ff */
[----:B--2---:R-:W-:Y:S05]  /*8ab0*/  @!P0 BRA `(.L_x_165) ;  /* 0xfffffffc00f08947 */ /* 0x004fea000383ffff */
[----:B------:R-:W-:Y:S05]  /*8ac0*/  BRA `(.L_x_166) ;  /* 0xffffffa4006c7947 */ /* 0x000fea000383ffff */
.L_x_58:
[----:B------:R-:W-:-:S07]  /*8ad0*/  MOV R0, UR5 ;  /* 0x0000000500007c02 */ /* 0x000fce0008000f00 */
.L_x_167:
[----:B-1----:R1:W2:Y:S02]  /*8ae0*/  SYNCS.PHASECHK.TRANS64.TRYWAIT P0, [R0+URZ], R3 ;  /* 0x00000003000075a7 */ /* 0x0022a400080011ff */
[----:B--2---:R-:W-:Y:S05]  /*8af0*/  @!P0 NANOSLEEP.SYNCS 0x989680 ;  /* 0x009896800000895d */ /* 0x004fea0003900000 */
[----:B------:R-:W2:Y:S02]  /*8b00*/  @!P0 SYNCS.PHASECHK.TRANS64 P0, [R0+URZ], R3 ;  /* 0x00000003000085a7 */ /* 0x000ea400080010ff */
[----:B--2---:R-:W-:Y:S05]  /*8b10*/  @!P0 BRA `(.L_x_167) ;  /* 0xfffffffc00f08947 */ /* 0x004fea000383ffff */
[----:B------:R-:W-:Y:S05]  /*8b20*/  BRA `(.L_x_168) ;  /* 0xffffffa400787947 */ /* 0x000fea000383ffff */
.L_x_61:
[----:B-1----:R1:W2:Y:S02]  /*8b30*/  SYNCS.PHASECHK.TRANS64.TRYWAIT P0, [R2+URZ+0x1a0], R5 ;  /* 0x0001a005020075a7 */ /* 0x0022a400080011ff */
[----:B--2---:R-:W-:Y:S05]  /*8b40*/  @!P0 NANOSLEEP.SYNCS 0x989680 ;  /* 0x009896800000895d */ /* 0x004fea0003900000 */
[----:B------:R-:W2:Y:S02]  /*8b50*/  @!P0 SYNCS.PHASECHK.TRANS64 P0, [R2+URZ+0x1a0], R5 ;  /* 0x0001a005020085a7 */ /* 0x000ea400080010ff */
[----:B--2---:R-:W-:Y:S05]  /*8b60*/  @!P0 BRA `(.L_x_61) ;  /* 0xfffffffc00f08947 */ /* 0x004fea000383ffff */
[----:B------:R-:W-:Y:S05]  /*8b70*/  BRA `(.L_x_169) ;  /* 0xffffffa400dc7947 */ /* 0x000fea000383ffff */
.L_x_62:
[----:B------:R-:W-:-:S07]  /*8b80*/  MOV R2, UR4 ;  /* 0x0000000400027c02 */ /* 0x000fce0008000f00 */
.L_x_170:
[----:B-1----:R1:W2:Y:S02]  /*8b90*/  SYNCS.PHASECHK.TRANS64.TRYWAIT P0, [R2+URZ+0x150], R5 ;  /* 0x00015005020075a7 */ /* 0x0022a400080011ff */
[----:B--2---:R-:W-:Y:S05]  /*8ba0*/  @!P0 NANOSLEEP.SYNCS 0x989680 ;  /* 0x009896800000895d */ /* 0x004fea0003900000 */
[----:B------:R-:W2:Y:S02]  /*8bb0*/  @!P0 SYNCS.PHASECHK.TRANS64 P0, [R2+URZ+0x150], R5 ;  /* 0x00015005020085a7 */ /* 0x000ea400080010ff */
[----:B--2---:R-:W-:Y:S05]  /*8bc0*/  @!P0 BRA `(.L_x_170) ;  /* 0xfffffffc00f08947 */ /* 0x004fea000383ffff */
[----:B------:R-:W-:Y:S05]  /*8bd0*/  BRA `(.L_x_171) ;  /* 0xffffffa400ec7947 */ /* 0x000fea000383ffff */
.L_x_63:
[----:B-1----:R1:W2:Y:S02]  /*8be0*/  SYNCS.PHASECHK.TRANS64.TRYWAIT P1, [R2+URZ+0x140], R5 ;  /* 0x00014005020075a7 */ /* 0x0022a400080211ff */
[----:B--2---:R-:W-:Y:S05]  /*8bf0*/  @!P1 NANOSLEEP.SYNCS 0x989680 ;  /* 0x009896800000995d */ /* 0x004fea0003900000 */
[----:B------:R-:W2:Y:S02]  /*8c00*/  @!P1 SYNCS.PHASECHK.TRANS64 P1, [R2+URZ+0x140], R5 ;  /* 0x00014005020095a7 */ /* 0x000ea400080210ff */
[----:B--2---:R-:W-:Y:S05]  /*8c10*/  @!P1 BRA `(.L_x_63) ;  /* 0xfffffffc00f09947 */ /* 0x004fea000383ffff */
[----:B------:R-:W-:Y:S05]  /*8c20*/  BRA `(.L_x_172) ;  /* 0xffffffa8001c7947 */ /* 0x000fea000383ffff */
.L_x_66:
[----:B------:R-:W-:-:S07]  /*8c30*/  MOV R0, UR4 ;  /* 0x0000000400007c02 */ /* 0x000fce0008000f00 */
.L_x_173:
[----:B-1----:R1:W2:Y:S02]  /*8c40*/  SYNCS.PHASECHK.TRANS64.TRYWAIT P0, [R0+URZ+0x150], R3 ;  /* 0x00015003000075a7 */ /* 0x0022a400080011ff */
[----:B--2---:R-:W-:Y:S05]  /*8c50*/  @!P0 NANOSLEEP.SYNCS 0x989680 ;  /* 0x009896800000895d */ /* 0x004fea0003900000 */
[----:B------:R-:W2:Y:S02]  /*8c60*/  @!P0 SYNCS.PHASECHK.TRANS64 P0, [R0+URZ+0x150], R3 ;  /* 0x00015003000085a7 */ /* 0x000ea400080010ff */
[----:B--2---:R-:W-:Y:S05]  /*8c70*/  @!P0 BRA `(.L_x_173) ;  /* 0xfffffffc00f08947 */ /* 0x004fea000383ffff */
[----:B------:R-:W-:Y:S05]  /*8c80*/  BRA `(.L_x_65) ;  /* 0xffffffa800707947 */ /* 0x000fea000383ffff */
.L_x_73:
[----:B-1----:R1:W2:Y:S02]  /*8c90*/  SYNCS.PHASECHK.TRANS64.TRYWAIT P1, [R0+URZ+0x140], R5 ;  /* 0x00014005000075a7 */ /* 0x0022a400080211ff */
[----:B--2---:R-:W-:Y:S05]  /*8ca0*/  @!P1 NANOSLEEP.SYNCS 0x989680 ;  /* 0x009896800000995d */ /* 0x004fea0003900000 */
[----:B------:R-:W2:Y:S02]  /*8cb0*/  @!P1 SYNCS.PHASECHK.TRANS64 P1, [R0+URZ+0x140], R5 ;  /* 0x00014005000095a7 */ /* 0x000ea400080210ff */
[----:B--2---:R-:W-:Y:S05]  /*8cc0*/  @!P1 BRA `(.L_x_73) ;  /* 0xfffffffc00f09947 */ /* 0x004fea000383ffff */
[----:B------:R-:W-:Y:S05]  /*8cd0*/  BRA `(.L_x_174) ;  /* 0xffffffac00d87947 */ /* 0x000fea000383ffff */
.L_x_74:
[----:B------:R-:W-:-:S07]  /*8ce0*/  MOV R3, UR22 ;  /* 0x0000001600037c02 */ /* 0x000fce0008000f00 */
.L_x_175:
[----:B-1----:R1:W2:Y:S02]  /*8cf0*/  SYNCS.PHASECHK.TRANS64.TRYWAIT P0, [R3+URZ+0x180], R0 ;  /* 0x00018000030075a7 */ /* 0x0022a400080011ff */
[----:B--2---:R-:W-:Y:S05]  /*8d00*/  @!P0 NANOSLEEP.SYNCS 0x989680 ;  /* 0x009896800000895d */ /* 0x004fea0003900000 */
[----:B------:R-:W2:Y:S02]  /*8d10*/  @!P0 SYNCS.PHASECHK.TRANS64 P0, [R3+URZ+0x180], R0 ;  /* 0x00018000030085a7 */ /* 0x000ea400080010ff */
[----:B--2---:R-:W-:Y:S05]  /*8d20*/  @!P0 BRA `(.L_x_175) ;  /* 0xfffffffc00f08947 */ /* 0x004fea000383ffff */
[----:B------:R-:W-:Y:S05]  /*8d30*/  BRA `(.L_x_176) ;  /* 0xffffffb000107947 */ /* 0x000fea000383ffff */
.L_x_77:
[----:B------:R-:W-:Y:S07]  /*8d40*/  MOV R0, UR5 ;  /* 0x0000000500007c02 */ /* 0x000fee0008000f00 */
.L_x_177:
[----:B-1----:R1:W2:Y:S02]  /*8d50*/  SYNCS.PHASECHK.TRANS64.TRYWAIT P0, [R0+URZ], R3 ;  /* 0x00000003000075a7 */ /* 0x0022a400080011ff */
[----:B--2---:R-:W-:Y:S05]  /*8d60*/  @!P0 NANOSLEEP.SYNCS 0x989680 ;  /* 0x009896800000895d */ /* 0x004fea0003900000 */
[----:B------:R-:W2:Y:S02]  /*8d70*/  @!P0 SYNCS.PHASECHK.TRANS64 P0, [R0+URZ], R3 ;  /* 0x00000003000085a7 */ /* 0x000ea400080010ff */
[----:B--2---:R-:W-:Y:S05]  /*8d80*/  @!P0 BRA `(.L_x_177) ;  /* 0xfffffffc00f08947 */ /* 0x004fea000383ffff */
[----:B------:R-:W-:Y:S05]  /*8d90*/  BRA `(.L_x_76) ;  /* 0xffffffb0002c7947 */ /* 0x000fea000383ffff */
.L_x_80:
[----:B------:R-:W-:-:S07]  /*8da0*/  MOV R0, UR4 ;  /* 0x0000000400007c02 */ /* 0x000fce0008000f00 */
.L_x_178:
[----:B--2---:R2:W4:Y:S02]  /*8db0*/  SYNCS.PHASECHK.TRANS64.TRYWAIT P0, [R0+URZ], R3 ;  /* 0x00000003000075a7 */ /* 0x00452400080011ff */
[----:B----4-:R-:W-:Y:S05]  /*8dc0*/  @!P0 NANOSLEEP.SYNCS 0x989680 ;  /* 0x009896800000895d */ /* 0x010fea0003900000 */
[----:B------:R-:W4:Y:S02]  /*8dd0*/  @!P0 SYNCS.PHASECHK.TRANS64 P0, [R0+URZ], R3 ;  /* 0x00000003000085a7 */ /* 0x000f2400080010ff */
[----:B----4-:R-:W-:Y:S05]  /*8de0*/  @!P0 BRA `(.L_x_178) ;  /* 0xfffffffc00f08947 */ /* 0x010fea000383ffff */
[----:B------:R-:W-:Y:S05]  /*8df0*/  BRA `(.L_x_179) ;  /* 0xffffffb000e07947 */ /* 0x000fea000383ffff */
.L_x_81:
[----:B------:R-:W-:-:S07]  /*8e00*/  MOV R0, UR5 ;  /* 0x0000000500007c02 */ /* 0x000fce0008000f00 */
.L_x_180:
[----:B-1----:R1:W2:Y:S02]  /*8e10*/  SYNCS.PHASECHK.TRANS64.TRYWAIT P0, [R0+URZ], R3 ;  /* 0x00000003000075a7 */ /* 0x0022a400080011ff */
[----:B--2---:R-:W-:Y:S05]  /*8e20*/  @!P0 NANOSLEEP.SYNCS 0x989680 ;  /* 0x009896800000895d */ /* 0x004fea0003900000 */
[----:B------:R-:W2:Y:S02]  /*8e30*/  @!P0 SYNCS.PHASECHK.TRANS64 P0, [R0+URZ], R3 ;  /* 0x00000003000085a7 */ /* 0x000ea400080010ff */
[----:B--2---:R-:W-:Y:S05]  /*8e40*/  @!P0 BRA `(.L_x_180) ;  /* 0xfffffffc00f08947 */ /* 0x004fea000383ffff */
[----:B------:R-:W-:Y:S05]  /*8e50*/  BRA `(.L_x_181) ;  /* 0xffffffb000ec7947 */ /* 0x000fea000383ffff */
.L_x_82:
[----:B------:R-:W-:-:S07]  /*8e60*/  MOV R0, UR5 ;  /* 0x0000000500007c02 */ /* 0x000fce0008000f00 */
.L_x_182:
[----:B-1----:R1:W2:Y:S02]  /*8e70*/  SYNCS.PHASECHK.TRANS64.TRYWAIT P0, [R0+URZ], R3 ;  /* 0x00000003000075a7 */ /* 0x0022a400080011ff */
[----:B--2---:R-:W-:Y:S05]  /*8e80*/  @!P0 NANOSLEEP.SYNCS 0x989680 ;  /* 0x009896800000895d */ /* 0x004fea0003900000 */
[----:B------:R-:W2:Y:S02]  /*8e90*/  @!P0 SYNCS.PHASECHK.TRANS64 P0, [R0+URZ], R3 ;  /* 0x00000003000085a7 */ /* 0x000ea400080010ff */
[----:B--2---:R-:W-:Y:S05]  /*8ea0*/  @!P0 BRA `(.L_x_182) ;  /* 0xfffffffc00f08947 */ /* 0x004fea000383ffff */
[----:B------:R-:W-:Y:S05]  /*8eb0*/  BRA `(.L_x_183) ;  /* 0xffffffb000f87947 */ /* 0x000fea000383ffff */
.L_x_83:
[----:B------:R-:W-:-:S07]  /*8ec0*/  MOV R0, UR4 ;  /* 0x0000000400007c02 */ /* 0x000fce0008000f00 */
.L_x_184:
[----:B-1----:R1:W2:Y:S02]  /*8ed0*/  SYNCS.PHASECHK.TRANS64.TRYWAIT P0, [R0+URZ], R3 ;  /* 0x00000003000075a7 */ /* 0x0022a400080011ff */
[----:B--2---:R-:W-:Y:S05]  /*8ee0*/  @!P0 NANOSLEEP.SYNCS 0x989680 ;  /* 0x009896800000895d */ /* 0x004fea0003900000 */
[----:B------:R-:W2:Y:S02]  /*8ef0*/  @!P0 SYNCS.PHASECHK.TRANS64 P0, [R0+URZ], R3 ;  /* 0x00000003000085a7 */ /* 0x000ea400080010ff */
[----:B--2---:R-:W-:Y:S05]  /*8f00*/  @!P0 BRA `(.L_x_184) ;  /* 0xfffffffc00f08947 */ /* 0x004fea000383ffff */
[----:B------:R-:W-:Y:S05]  /*8f10*/  BRA `(.L_x_185) ;  /* 0xffffffb400047947 */ /* 0x000fea000383ffff */
.L_x_88:
[----:B--2---:R2:W4:Y:S02]  /*8f20*/  SYNCS.PHASECHK.TRANS64.TRYWAIT P0, [R12+URZ+0x140], R9 ;  /* 0x000140090c0075a7 */ /* 0x00452400080011ff */
[----:B----4-:R-:W-:Y:S05]  /*8f30*/  @!P0 NANOSLEEP.SYNCS 0x989680 ;  /* 0x009896800000895d */ /* 0x010fea0003900000 */
[----:B------:R-:W4:Y:S02]  /*8f40*/  @!P0 SYNCS.PHASECHK.TRANS64 P0, [R12+URZ+0x140], R9 ;  /* 0x000140090c0085a7 */ /* 0x000f2400080010ff */
[----:B----4-:R-:W-:Y:S05]  /*8f50*/  @!P0 BRA `(.L_x_88) ;  /* 0xfffffffc00f08947 */ /* 0x010fea000383ffff */
[----:B------:R-:W-:Y:S05]  /*8f60*/  BRA `(.L_x_186) ;  /* 0xffffffb800187947 */ /* 0x000fea000383ffff */
.L_x_91:
[----:B------:R-:W-:Y:S07]  /*8f70*/  MOV R0, UR24 ;  /* 0x0000001800007c02 */ /* 0x000fee0008000f00 */
.L_x_187:
[----:B--2---:R2:W3:Y:S02]  /*8f80*/  SYNCS.PHASECHK.TRANS64.TRYWAIT P2, [R0+URZ+0x138], R9 ;  /* 0x00013809000075a7 */ /* 0x0044e400080411ff */
[----:B---3--:R-:W-:Y:S05]  /*8f90*/  @!P2 NANOSLEEP.SYNCS 0x989680 ;  /* 0x009896800000a95d */ /* 0x008fea0003900000 */
[----:B------:R-:W3:Y:S02]  /*8fa0*/  @!P2 SYNCS.PHASECHK.TRANS64 P2, [R0+URZ+0x138], R9 ;  /* 0x000138090000a5a7 */ /* 0x000ee400080410ff */
[----:B---3--:R-:W-:Y:S05]  /*8fb0*/  @!P2 BRA `(.L_x_187) ;  /* 0xfffffffc00f0a947 */ /* 0x008fea000383ffff */
[----:B------:R-:W-:Y:S05]  /*8fc0*/  BRA `(.L_x_90) ;  /* 0xffffffbc007c7947 */ /* 0x000fea000383ffff */
.L_x_94:
[----:B------:R-:W-:Y:S07]  /*8fd0*/  MOV R0, UR4 ;  /* 0x0000000400007c02 */ /* 0x000fee0008000f00 */
.L_x_188:
[----:B--2---:R2:W3:Y:S02]  /*8fe0*/  SYNCS.PHASECHK.TRANS64.TRYWAIT P0, [R0+URZ+0x118], R9 ;  /* 0x00011809000075a7 */ /* 0x0044e400080011ff */
[----:B---3--:R-:W-:Y:S05]  /*8ff0*/  @!P0 NANOSLEEP.SYNCS 0x989680 ;  /* 0x009896800000895d */ /* 0x008fea0003900000 */
[----:B------:R-:W3:Y:S02]  /*9000*/  @!P0 SYNCS.PHASECHK.TRANS64 P0, [R0+URZ+0x118], R9 ;  /* 0x00011809000085a7 */ /* 0x000ee400080010ff */
[----:B---3--:R-:W-:Y:S05]  /*9010*/  @!P0 BRA `(.L_x_188) ;  /* 0xfffffffc00f08947 */ /* 0x008fea000383ffff */
[----:B------:R-:W-:Y:S05]  /*9020*/  BRA `(.L_x_189) ;  /* 0xffffffbc00dc7947 */ /* 0x000fea000383ffff */
.L_x_95:
[----:B------:R-:W-:Y:S07]  /*9030*/  MOV R9, UR5 ;  /* 0x0000000500097c02 */ /* 0x000fee0008000f00 */
.L_x_190:
[----:B--2---:R2:W3:Y:S02]  /*9040*/  SYNCS.PHASECHK.TRANS64.TRYWAIT P0, [R9+URZ+0x118], R0 ;  /* 0x00011800090075a7 */ /* 0x0044e400080011ff */
[----:B---3--:R-:W-:Y:S05]  /*9050*/  @!P0 NANOSLEEP.SYNCS 0x989680 ;  /* 0x009896800000895d */ /* 0x008fea0003900000 */
[----:B------:R-:W3:Y:S02]  /*9060*/  @!P0 SYNCS.PHASECHK.TRANS64 P0, [R9+URZ+0x118], R0 ;  /* 0x00011800090085a7 */ /* 0x000ee400080010ff */
[----:B---3--:R-:W-:Y:S05]  /*9070*/  @!P0 BRA `(.L_x_190) ;  /* 0xfffffffc00f08947 */ /* 0x008fea000383ffff */
[----:B------:R-:W-:Y:S05]  /*9080*/  BRA `(.L_x_191) ;  /* 0xffffffc0003c7947 */ /* 0x000fea000383ffff */
.L_x_97:
[----:B------:R-:W-:-:S07]  /*9090*/  MOV R0, UR4 ;  /* 0x0000000400007c02 */ /* 0x000fce0008000f00 */
.L_x_192:
[----:B--2---:R2:W3:Y:S02]  /*90a0*/  SYNCS.PHASECHK.TRANS64.TRYWAIT P0, [R0+URZ], R3 ;  /* 0x00000003000075a7 */ /* 0x0044e400080011ff */
[----:B---3--:R-:W-:Y:S05]  /*90b0*/  @!P0 NANOSLEEP.SYNCS 0x989680 ;  /* 0x009896800000895d */ /* 0x008fea0003900000 */
[----:B------:R-:W3:Y:S02]  /*90c0*/  @!P0 SYNCS.PHASECHK.TRANS64 P0, [R0+URZ], R3 ;  /* 0x00000003000085a7 */ /* 0x000ee400080010ff */
[----:B---3--:R-:W-:Y:S05]  /*90d0*/  @!P0 BRA `(.L_x_192) ;  /* 0xfffffffc00f08947 */ /* 0x008fea000383ffff */
[----:B------:R-:W-:Y:S05]  /*90e0*/  BRA `(.L_x_193) ;  /* 0xffffffc000d07947 */ /* 0x000fea000383ffff */
.L_x_98:
[----:B------:R-:W-:-:S07]  /*90f0*/  MOV R0, UR5 ;  /* 0x0000000500007c02 */ /* 0x000fce0008000f00 */
.L_x_194:
[----:B--2---:R2:W3:Y:S02]  /*9100*/  SYNCS.PHASECHK.TRANS64.TRYWAIT P0, [R0+URZ], R3 ;  /* 0x00000003000075a7 */ /* 0x0044e400080011ff */
[----:B---3--:R-:W-:Y:S05]  /*9110*/  @!P0 NANOSLEEP.SYNCS 0x989680 ;  /* 0x009896800000895d */ /* 0x008fea0003900000 */
[----:B------:R-:W3:Y:S02]  /*9120*/  @!P0 SYNCS.PHASECHK.TRANS64 P0, [R0+URZ], R3 ;  /* 0x00000003000085a7 */ /* 0x000ee400080010ff */
[----:B---3--:R-:W-:Y:S05]  /*9130*/  @!P0 BRA `(.L_x_194) ;  /* 0xfffffffc00f08947 */ /* 0x008fea000383ffff */
[----:B------:R-:W-:Y:S05]  /*9140*/  BRA `(.L_x_195) ;  /* 0xffffffc000dc7947 */ /* 0x000fea000383ffff */
.L_x_100:
[----:B-1----:R1:W2:Y:S02]  /*9150*/  SYNCS.PHASECHK.TRANS64.TRYWAIT P0, [R3+URZ+0x140], R0 ;  /* 0x00014000030075a7 */ /* 0x0022a400080011ff */
[----:B--2---:R-:W-:Y:S05]  /*9160*/  @!P0 NANOSLEEP.SYNCS 0x989680 ;  /* 0x009896800000895d */ /* 0x004fea0003900000 */
[----:B------:R-:W2:Y:S02]  /*9170*/  @!P0 SYNCS.PHASECHK.TRANS64 P0, [R3+URZ+0x140], R0 ;  /* 0x00014000030085a7 */ /* 0x000ea400080010ff */
[----:B--2---:R-:W-:Y:S05]  /*9180*/  @!P0 BRA `(.L_x_100) ;  /* 0xfffffffc00f08947 */ /* 0x004fea000383ffff */
[----:B------:R-:W-:Y:S05]  /*9190*/  BRA `(.L_x_196) ;  /* 0xffffffc400c87947 */ /* 0x000fea000383ffff */
.L_x_110:
[----:B-1----:R1:W2:Y:S02]  /*91a0*/  SYNCS.PHASECHK.TRANS64.TRYWAIT P1, [R0+URZ+0x100], R5 ;  /* 0x00010005000075a7 */ /* 0x0022a400080211ff */
[----:B--2---:R-:W-:Y:S05]  /*91b0*/  @!P1 NANOSLEEP.SYNCS 0x989680 ;  /* 0x009896800000995d */ /* 0x004fea0003900000 */
[----:B------:R-:W2:Y:S02]  /*91c0*/  @!P1 SYNCS.PHASECHK.TRANS64 P1, [R0+URZ+0x100], R5 ;  /* 0x00010005000095a7 */ /* 0x000ea400080210ff */
[----:B--2---:R-:W-:Y:S05]  /*91d0*/  @!P1 BRA `(.L_x_110) ;  /* 0xfffffffc00f09947 */ /* 0x004fea000383ffff */
[----:B------:R-:W-:Y:S05]  /*91e0*/  BRA `(.L_x_109) ;  /* 0xffffffd400607947 */ /* 0x000fea000383ffff */
.L_x_112:
[----:B-1----:R1:W4:Y:S02]  /*91f0*/  SYNCS.PHASECHK.TRANS64.TRYWAIT P0, [R102+URZ+0x160], R3 ;  /* 0x00016003660075a7 */ /* 0x00232400080011ff */
[----:B----4-:R-:W-:Y:S05]  /*9200*/  @!P0 NANOSLEEP.SYNCS 0x989680 ;  /* 0x009896800000895d */ /* 0x010fea0003900000 */
[----:B------:R-:W4:Y:S02]  /*9210*/  @!P0 SYNCS.PHASECHK.TRANS64 P0, [R102+URZ+0x160], R3 ;  /* 0x00016003660085a7 */ /* 0x000f2400080010ff */
[----:B----4-:R-:W-:Y:S05]  /*9220*/  @!P0 BRA `(.L_x_112) ;  /* 0xfffffffc00f08947 */ /* 0x010fea000383ffff */
[----:B------:R-:W-:Y:S05]  /*9230*/  BRA `(.L_x_111) ;  /* 0xffffffd400987947 */ /* 0x000fea000383ffff */
.L_x_123:
[----:B---3--:R3:W4:Y:S02]  /*9240*/  SYNCS.PHASECHK.TRANS64.TRYWAIT P0, [R3+URZ+0x100], R110 ;  /* 0x0001006e030075a7 */ /* 0x00872400080011ff */
[----:B----4-:R-:W-:Y:S05]  /*9250*/  @!P0 NANOSLEEP.SYNCS 0x989680 ;  /* 0x009896800000895d */ /* 0x010fea0003900000 */
[----:B------:R-:W4:Y:S02]  /*9260*/  @!P0 SYNCS.PHASECHK.TRANS64 P0, [R3+URZ+0x100], R110 ;  /* 0x0001006e030085a7 */ /* 0x000f2400080010ff */
[----:B----4-:R-:W-:Y:S05]  /*9270*/  @!P0 BRA `(.L_x_123) ;  /* 0xfffffffc00f08947 */ /* 0x010fea000383ffff */
[----:B------:R-:W-:Y:S05]  /*9280*/  BRA `(.L_x_122) ;  /* 0xffffffe000887947 */ /* 0x000fea000383ffff */
        .weak           $__internal_0_$__cuda_sm10x_tcgen05_guardrail_trap_col_being_dealloced_not_returned_by_alloc
        .type           $__internal_0_$__cuda_sm10x_tcgen05_guardrail_trap_col_being_dealloced_not_returned_by_alloc,@function
        .size           $__internal_0_$__cuda_sm10x_tcgen05_guardrail_trap_col_being_dealloced_not_returned_by_alloc,($__internal_1_$__cuda_sm10x_tcgen05_guardrail_trap_phase_invalid_during_alloc - $__internal_0_$__cuda_sm10x_tcgen05_guardrail_trap_col_being_dealloced_not_returned_by_alloc)
$__internal_0_$__cuda_sm10x_tcgen05_guardrail_trap_col_being_dealloced_not_returned_by_alloc:
[----:B------:R-:W-:Y:S05]  /*9290*/  BPT.TRAP 0x1 ;  /* 0x000000040000795c */ /* 0x000fea0000300000 */
[----:B------:R-:W-:-:S04]  /*92a0*/  HFMA2 R3, -RZ, RZ, 0, 0 ;  /* 0x00000000ff037431 */ /* 0x000fc800000001ff */
[----:B------:R-:W-:Y:S05]  /*92b0*/  RET.REL.NODEC R2 `(_ZN7cutlass13device_kernelINS_4gemm6kernel13GemmUniversalIN4cute5tupleIJiiiiEEENS1_10collective13CollectiveMmaINS1_35MainloopSm100TmaUmmaWarpSpecializedILi16ELi2ELi4ENS5_IJNS4_1CILi1EEENSA_ILi2EEESB_EEEEENS5_IJNSA_ILi128EEENSA_ILi64EEENSA_ILi32EEEEEENS_6half_tENS5_IJlSB_lEEESJ_SK_NS4_8TiledMMAINS4_8MMA_AtomIJNS4_20SM100_MMA_F16BF16_SSISJ_SJ_fLi128ELi64ELNS4_4UMMA5MajorE0ELSP_0ELNSO_7ScaleInE0ELSQ_0EEEEEENS4_6LayoutINS5_IJSB_SB_SB_EEENS5_IJNSA_ILi0EEESV_SV_EEEEENS5_IJNS4_10UnderscoreESY_SY_EEEEENS4_23SM90_TMA_LOAD_MULTICASTENS4_14ComposedLayoutINS4_7SwizzleILi2ELi4ELi3EEENS4_18smem_ptr_flag_bitsILi16EEENST_INS5_IJNSA_ILi8EEESH_EEENS5_IJSH_SB_EEEEEEEvNS4_8identityENS4_13SM90_TMA_LOADES1B_vS1C_EENS_8epilogue10collective18CollectiveEpilogueINS1F_23Sm100TmaWarpSpecializedILi3ELi2ELi32ELb1ELb0EEEJSI_NS5_IJNST_ISF_SB_EENST_ISH_SB_EEEEESJ_SK_SJ_SK_NS1F_6fusion15FusionCallbacksIS1J_NS1N_17LinearCombinationISJ_fSJ_fLNS_15FloatRoundStyleE2EEESI_S1M_JEEENS4_5SM1004TMEM4LOAD26SM100_TMEM_LOAD_32dp32b32xES1D_S1B_NS4_39AutoVectorizingCopyWithAssumedAlignmentILi128EEENS4_14SM90_TMA_STOREES1B_S1Y_S1Y_EEEvvEEEEvNT_6ParamsE) ;  /* 0xffffff6c02507950 */ /* 0x000fea0003c3ffff */
        .weak           $__internal_1_$__cuda_sm10x_tcgen05_guardrail_trap_phase_invalid_during_alloc
        .type           $__internal_1_$__cuda_sm10x_tcgen05_guardrail_trap_phase_invalid_during_alloc,@function
        .size           $__internal_1_$__cuda_sm10x_tcgen05_guardrail_trap_phase_invalid_during_alloc,($__internal_2_$__cuda_sm10x_tcgen05_guardrail_trap_unallocated_columns_being_dealloced - $__internal_1_$__cuda_sm10x_tcgen05_guardrail_trap_phase_invalid_during_alloc)
$__internal_1_$__cuda_sm10x_tcgen05_guardrail_trap_phase_invalid_during_alloc:
[----:B------:R-:W-:Y:S05]  /*92c0*/  BPT.TRAP 0x1 ;  /* 0x000000040000795c */ /* 0x000fea0000300000 */
[----:B------:R-:W-:-:S04]  /*92d0*/  MOV R5, 0x0 ;  /* 0x0000000000057802 */ /* 0x000fc80000000f00 */
[----:B------:R-:W-:Y:S05]  /*92e0*/  RET.REL.NODEC R4 `(_ZN7cutlass13device_kernelINS_4gemm6kernel13GemmUniversalIN4cute5tupleIJiiiiEEENS1_10collective13CollectiveMmaINS1_35MainloopSm100TmaUmmaWarpSpecializedILi16ELi2ELi4ENS5_IJNS4_1CILi1EEENSA_ILi2EEESB_EEEEENS5_IJNSA_ILi128EEENSA_ILi64EEENSA_ILi32EEEEEENS_6half_tENS5_IJlSB_lEEESJ_SK_NS4_8TiledMMAINS4_8MMA_AtomIJNS4_20SM100_MMA_F16BF16_SSISJ_SJ_fLi128ELi64ELNS4_4UMMA5MajorE0ELSP_0ELNSO_7ScaleInE0ELSQ_0EEEEEENS4_6LayoutINS5_IJSB_SB_SB_EEENS5_IJNSA_ILi0EEESV_SV_EEEEENS5_IJNS4_10UnderscoreESY_SY_EEEEENS4_23SM90_TMA_LOAD_MULTICASTENS4_14ComposedLayoutINS4_7SwizzleILi2ELi4ELi3EEENS4_18smem_ptr_flag_bitsILi16EEENST_INS5_IJNSA_ILi8EEESH_EEENS5_IJSH_SB_EEEEEEEvNS4_8identityENS4_13SM90_TMA_LOADES1B_vS1C_EENS_8epilogue10collective18CollectiveEpilogueINS1F_23Sm100TmaWarpSpecializedILi3ELi2ELi32ELb1ELb0EEEJSI_NS5_IJNST_ISF_SB_EENST_ISH_SB_EEEEESJ_SK_SJ_SK_NS1F_6fusion15FusionCallbacksIS1J_NS1N_17LinearCombinationISJ_fSJ_fLNS_15FloatRoundStyleE2EEESI_S1M_JEEENS4_5SM1004TMEM4LOAD26SM100_TMEM_LOAD_32dp32b32xES1D_S1B_NS4_39AutoVectorizingCopyWithAssumedAlignmentILi128EEENS4_14SM90_TMA_STOREES1B_S1Y_S1Y_EEEvvEEEEvNT_6ParamsE) ;  /* 0xffffff6c04447950 */ /* 0x000fea0003c3ffff */
        .weak           $__internal_2_$__cuda_sm10x_tcgen05_guardrail_trap_unallocated_columns_being_dealloced
        .type           $__internal_2_$__cuda_sm10x_tcgen05_guardrail_trap_unallocated_columns_being_dealloced,@function
        .size           $__internal_2_$__cuda_sm10x_tcgen05_guardrail_trap_unallocated_columns_being_dealloced,(.L_x_198 - $__internal_2_$__cuda_sm10x_tcgen05_guardrail_trap_unallocated_columns_being_dealloced)
$__internal_2_$__cuda_sm10x_tcgen05_guardrail_trap_unallocated_columns_being_dealloced:
[----:B------:R-:W-:Y:S05]  /*92f0*/  BPT.TRAP 0x1 ;  /* 0x000000040000795c */ /* 0x000fea0000300000 */
[----:B------:R-:W-:-:S04]  /*9300*/  HFMA2 R3, -RZ, RZ, 0, 0 ;  /* 0x00000000ff037431 */ /* 0x000fc800000001ff */
[----:B------:R-:W-:Y:S05]  /*9310*/  RET.REL.NODEC R2 `(_ZN7cutlass13device_kernelINS_4gemm6kernel13GemmUniversalIN4cute5tupleIJiiiiEEENS1_10collective13CollectiveMmaINS1_35MainloopSm100TmaUmmaWarpSpecializedILi16ELi2ELi4ENS5_IJNS4_1CILi1EEENSA_ILi2EEESB_EEEEENS5_IJNSA_ILi128EEENSA_ILi64EEENSA_ILi32EEEEEENS_6half_tENS5_IJlSB_lEEESJ_SK_NS4_8TiledMMAINS4_8MMA_AtomIJNS4_20SM100_MMA_F16BF16_SSISJ_SJ_fLi128ELi64ELNS4_4UMMA5MajorE0ELSP_0ELNSO_7ScaleInE0ELSQ_0EEEEEENS4_6LayoutINS5_IJSB_SB_SB_EEENS5_IJNSA_ILi0EEESV_SV_EEEEENS5_IJNS4_10UnderscoreESY_SY_EEEEENS4_23SM90_TMA_LOAD_MULTICASTENS4_14ComposedLayoutINS4_7SwizzleILi2ELi4ELi3EEENS4_18smem_ptr_flag_bitsILi16EEENST_INS5_IJNSA_ILi8EEESH_EEENS5_IJSH_SB_EEEEEEEvNS4_8identityENS4_13SM90_TMA_LOADES1B_vS1C_EENS_8epilogue10collective18CollectiveEpilogueINS1F_23Sm100TmaWarpSpecializedILi3ELi2ELi32ELb1ELb0EEEJSI_NS5_IJNST_ISF_SB_EENST_ISH_SB_EEEEESJ_SK_SJ_SK_NS1F_6fusion15FusionCallbacksIS1J_NS1N_17LinearCombinationISJ_fSJ_fLNS_15FloatRoundStyleE2EEESI_S1M_JEEENS4_5SM1004TMEM4LOAD26SM100_TMEM_LOAD_32dp32b32xES1D_S1B_NS4_39AutoVectorizingCopyWithAssumedAlignmentILi128EEENS4_14SM90_TMA_STOREES1B_S1Y_S1Y_EEEvvEEEEvNT_6ParamsE) ;  /* 0xffffff6c02387950 */ /* 0x000fea0003c3ffff */
.L_x_197:
[----:B------:R-:W-:-:S00]  /*9320*/  BRA `(.L_x_197) ;  /* 0xfffffffc00fc7947 */ /* 0x000fc0000383ffff */
[----:B------:R-:W-:-:S00]  /*9330*/  NOP ;  /* 0x0000000000007918 */ /* 0x000fc00000000000 */
        /* <DEDUP_REMOVED lines=12> */
.L_x_198:


//--------------------- .nv.global.init           --------------------------
	.section	.nv.global.init,"aw",@progbits
.nv.global.init:
	.type		$str$27,@object
	.size		$str$27,($str$28 - $str$27)
$str$27:
        /*0000*/ 	.byte	0x28, 0x61, 0x64, 0x64, 0x72, 0x65, 0x73, 0x73, 0x20, 0x26, 0x20, 0x6d, 0x61, 0x73, 0x6b, 0x29
        /*0010*/ 	.byte	0x20, 0x3d, 0x3d, 0x20, 0x30, 0x00
	.type		$str$28,@object
	.size		$str$28,($str$26 - $str$28)
$str$28:
        /*0016*/ 	.byte	0x2f, 0x74, 0x6d, 0x70, 0x2f, 0x63, 0x75, 0x74, 0x6c, 0x61, 0x73, 0x73, 0x5f, 0x73, 0x77, 0x65
        /*0026*/ 	.byte	0x65, 0x70, 0x5f, 0x73, 0x72, 0x63, 0x2f, 0x69, 0x6e, 0x63, 0x6c, 0x75, 0x64, 0x65, 0x2f, 0x63
        /*0036*/ 	.byte	0x75, 0x74, 0x65, 0x2f, 0x70, 0x6f, 0x69, 0x6e, 0x74, 0x65, 0x72, 0x5f, 0x66, 0x6c, 0x61, 0x67
        /*0046*/ 	.byte	0x67, 0x65, 0x64, 0x2e, 0x68, 0x70, 0x70, 0x00
	.type		$str$26,@object
	.size		$str$26,($str$25 - $str$26)
$str$26:
        /*004e*/ 	.byte	0x2f, 0x74, 0x6d, 0x70, 0x2f, 0x63, 0x75, 0x74, 0x6c, 0x61, 0x73, 0x73, 0x5f, 0x73, 0x77, 0x65
        /*005e*/ 	.byte	0x65, 0x70, 0x5f, 0x73, 0x72, 0x63, 0x2f, 0x69, 0x6e, 0x63, 0x6c, 0x75, 0x64, 0x65, 0x2f, 0x63
        /*006e*/ 	.byte	0x75, 0x74, 0x65, 0x2f, 0x61, 0x74, 0x6f, 0x6d, 0x2f, 0x63, 0x6f, 0x70, 0x79, 0x5f, 0x74, 0x72
        /*007e*/ 	.byte	0x61, 0x69, 0x74, 0x73, 0x5f, 0x73, 0x6d, 0x31, 0x30, 0x30, 0x2e, 0x68, 0x70, 0x70, 0x00
	.type		$str$25,@object
	.size		$str$25,(__unnamed_1 - $str$25)
$str$25:
        /*008d*/ 	.byte	0x28, 0x28, 0x75, 0x69, 0x6e, 0x74, 0x33, 0x32, 0x5f, 0x74, 0x28, 0x74, 0x68, 0x72, 0x65, 0x61
        /*009d*/ 	.byte	0x64, 0x49, 0x64, 0x78, 0x2e, 0x78, 0x29, 0x20, 0x2f, 0x20, 0x33, 0x32, 0x29, 0x20, 0x25, 0x20
        /*00ad*/ 	.byte	0x34, 0x29, 0x20, 0x3d, 0x3d, 0x20, 0x28, 0x28, 0x28, 0x74, 0x6d, 0x65, 0x6d, 0x5f, 0x61, 0x64
        /*00bd*/ 	.byte	0x64, 0x72, 0x20, 0x3e, 0x3e, 0x20, 0x31, 0x36, 0x29, 0x20, 0x2f, 0x20, 0x33, 0x32, 0x29, 0x20
        /*00cd*/ 	.byte	0x25, 0x20, 0x34, 0x29, 0x00
	.type		__unnamed_1,@object
	.size		__unnamed_1,(__unnamed_2 - __unnamed_1)
__unnamed_1:
        /*00d2*/ 	.byte	0x61, 0x75, 0x74, 0x6f, 0x20, 0x63, 0x75, 0x74, 0x65, 0x3a, 0x3a, 0x61, 0x73, 0x5f, 0x70, 0x6f
        /* <DEDUP_REMOVED lines=24> */
        /*0262*/ 	.byte	0x3e, 0x3e, 0x3e, 0x3e, 0x5d, 0x00
	.type		__unnamed_2,@object
	.size		__unnamed_2,(.L_2 - __unnamed_2)
__unnamed_2:
        /* <DEDUP_REMOVED lines=42> */
        /*0508*/ 	.byte	0x3e, 0x3e, 0x5d, 0x00
.L_2:


//--------------------- .nv.shared._ZN7cutlass13device_kernelINS_4gemm6kernel13GemmUniversalIN4cute5tupleIJiiiiEEENS1_10collective13CollectiveMmaINS1_35MainloopSm100TmaUmmaWarpSpecializedILi16ELi2ELi4ENS5_IJNS4_1CILi1EEENSA_ILi2EEESB_EEEEENS5_IJNSA_ILi128EEENSA_ILi64EEENSA_ILi32EEEEEENS_6half_tENS5_IJlSB_lEEESJ_SK_NS4_8TiledMMAINS4_8MMA_AtomIJNS4_20SM100_MMA_F16BF16_SSISJ_SJ_fLi128ELi64ELNS4_4UMMA5MajorE0ELSP_0ELNSO_7ScaleInE0ELSQ_0EEEEEENS4_6LayoutINS5_IJSB_SB_SB_EEENS5_IJNSA_ILi0EEESV_SV_EEEEENS5_IJNS4_10UnderscoreESY_SY_EEEEENS4_23SM90_TMA_LOAD_MULTICASTENS4_14ComposedLayoutINS4_7SwizzleILi2ELi4ELi3EEENS4_18smem_ptr_flag_bitsILi16EEENST_INS5_IJNSA_ILi8EEESH_EEENS5_IJSH_SB_EEEEEEEvNS4_8identityENS4_13SM90_TMA_LOADES1B_vS1C_EENS_8epilogue10collective18CollectiveEpilogueINS1F_23Sm100TmaWarpSpecializedILi3ELi2ELi32ELb1ELb0EEEJSI_NS5_IJNST_ISF_SB_EENST_ISH_SB_EEEEESJ_SK_SJ_SK_NS1F_6fusion15FusionCallbacksIS1J_NS1N_17LinearCombinationISJ_fSJ_fLNS_15FloatRoundStyleE2EEESI_S1M_JEEENS4_5SM1004TMEM4LOAD26SM100_TMEM_LOAD_32dp32b32xES1D_S1B_NS4_39AutoVectorizingCopyWithAssumedAlignmentILi128EEENS4_14SM90_TMA_STOREES1B_S1Y_S1Y_EEEvvEEEEvNT_6ParamsE --------------------------
	.section	.nv.shared._ZN7cutlass13device_kernelINS_4gemm6kernel13GemmUniversalIN4cute5tupleIJiiiiEEENS1_10collective13CollectiveMmaINS1_35MainloopSm100TmaUmmaWarpSpecializedILi16ELi2ELi4ENS5_IJNS4_1CILi1EEENSA_ILi2EEESB_EEEEENS5_IJNSA_ILi128EEENSA_ILi64EEENSA_ILi32EEEEEENS_6half_tENS5_IJlSB_lEEESJ_SK_NS4_8TiledMMAINS4_8MMA_AtomIJNS4_20SM100_MMA_F16BF16_SSISJ_SJ_fLi128ELi64ELNS4_4UMMA5MajorE0ELSP_0ELNSO_7ScaleInE0ELSQ_0EEEEEENS4_6LayoutINS5_IJSB_SB_SB_EEENS5_IJNSA_ILi0EEESV_SV_EEEEENS5_IJNS4_10UnderscoreESY_SY_EEEEENS4_23SM90_TMA_LOAD_MULTICASTENS4_14ComposedLayoutINS4_7SwizzleILi2ELi4ELi3EEENS4_18smem_ptr_flag_bitsILi16EEENST_INS5_IJNSA_ILi8EEESH_EEENS5_IJSH_SB_EEEEEEEvNS4_8identityENS4_13SM90_TMA_LOADES1B_vS1C_EENS_8epilogue10collective18CollectiveEpilogueINS1F_23Sm100TmaWarpSpecializedILi3ELi2ELi32ELb1ELb0EEEJSI_NS5_IJNST_ISF_SB_EENST_ISH_SB_EEEEESJ_SK_SJ_SK_NS1F_6fusion15FusionCallbacksIS1J_NS1N_17LinearCombinationISJ_fSJ_fLNS_15FloatRoundStyleE2EEESI_S1M_JEEENS4_5SM1004TMEM4LOAD26SM100_TMEM_LOAD_32dp32b32xES1D_S1B_NS4_39AutoVectorizingCopyWithAssumedAlignmentILi128EEENS4_14SM90_TMA_STOREES1B_S1Y_S1Y_EEEvvEEEEvNT_6ParamsE,"aw",@nobits
	.sectionflags	@""
	.align	16
	.zero		1024


//--------------------- .nv.shared.reserved.0     --------------------------
	.section	.nv.shared.reserved.0,"aw",@nobits
	.weak		__nv_reservedSMEM_offset_0_alias
	.size		__nv_reservedSMEM_offset_0_alias, 0, 64
	.other		__nv_reservedSMEM_offset_0_alias,@"STO_CUDA_RESERVED_SHARED STV_DEFAULT"
__nv_reservedSMEM_offset_0_alias:
	.zero		0
.nv.shared.reserved.0:
	.zero		64
	.weak		__nv_reservedSMEM_tcgen05_partition
	.type		__nv_reservedSMEM_tcgen05_partition,@object
	.size		__nv_reservedSMEM_tcgen05_partition,(.L_0 - __nv_reservedSMEM_tcgen05_partition)
__nv_reservedSMEM_tcgen05_partition:
	.zero		32
.L_0:


//--------------------- .nv.global                --------------------------
	.section	.nv.global,"aw",@nobits
.nv.global:
	.type		_ZN40_INTERNAL_49e2db6c_4_k_cu_8b296e94_360344cute1_E,@object
	.size		_ZN40_INTERNAL_49e2db6c_4_k_cu_8b296e94_360344cute1_E,(_ZN40_INTERNAL_49e2db6c_4_k_cu_8b296e94_360344cuda3std3__45__cpo6cbeginE - _ZN40_INTERNAL_49e2db6c_4_k_cu_8b296e94_360344cute1_E)
_ZN40_INTERNAL_49e2db6c_4_k_cu_8b296e94_360344cute1_E:
	.zero		1
	.type		_ZN40_INTERNAL_49e2db6c_4_k_cu_8b296e94_360344cuda3std3__45__cpo6cbeginE,@object
	.size		_ZN40_INTERNAL_49e2db6c_4_k_cu_8b296e94_360344cuda3std3__45__cpo6cbeginE,(_ZN40_INTERNAL_49e2db6c_4_k_cu_8b296e94_360344cuda3std3__48in_placeE - _ZN40_INTERNAL_49e2db6c_4_k_cu_8b296e94_360344cuda3std3__45__cpo6cbeginE)
_ZN40_INTERNAL_49e2db6c_4_k_cu_8b296e94_360344cuda3std3__45__cpo6cbeginE:
	.zero		1
	.type		_ZN40_INTERNAL_49e2db6c_4_k_cu_8b296e94_360344cuda3std3__48in_placeE,@object
	.size		_ZN40_INTERNAL_49e2db6c_4_k_cu_8b296e94_360344cuda3std3__48in_placeE,(_ZN40_INTERNAL_49e2db6c_4_k_cu_8b296e94_360344cuda3std6ranges3__45__cpo9iter_moveE - _ZN40_INTERNAL_49e2db6c_4_k_cu_8b296e94_360344cuda3std3__48in_placeE)
_ZN40_INTERNAL_49e2db6c_4_k_cu_8b296e94_360344cuda3std3__48in_placeE:
	.zero		1
	.type		_ZN40_INTERNAL_49e2db6c_4_k_cu_8b296e94_360344cuda3std6ranges3__45__cpo9iter_moveE,@object
	.size		_ZN40_INTERNAL_49e2db6c_4_k_cu_8b296e94_360344cuda3std6ranges3__45__cpo9iter_moveE,(_ZN40_INTERNAL_49e2db6c_4_k_cu_8b296e94_360344cuda3std3__45__cpo5beginE - _ZN40_INTERNAL_49e2db6c_4_k_cu_8b296e94_360344cuda3std6ranges3__45__cpo9iter_moveE)
_ZN40_INTERNAL_49e2db6c_4_k_cu_8b296e94_360344cuda3std6ranges3__45__cpo9iter_moveE:
	.zero		1
	.type		_ZN40_INTERNAL_49e2db6c_4_k_cu_8b296e94_360344cuda3std3__45__cpo5beginE,@object
	.size		_ZN40_INTERNAL_49e2db6c_4_k_cu_8b296e94_360344cuda3std3__45__cpo5beginE,(_ZN40_INTERNAL_49e2db6c_4_k_cu_8b296e94_360344cuda3std3__442_GLOBAL__N__49e2db6c_4_k_cu_8b296e94_360346ignoreE - _ZN40_INTERNAL_49e2db6c_4_k_cu_8b296e94_360344cuda3std3__45__cpo5beginE)
_ZN40_INTERNAL_49e2db6c_4_k_cu_8b296e94_360344cuda3std3__45__cpo5beginE:
	.zero		1
	.type		_ZN40_INTERNAL_49e2db6c_4_k_cu_8b296e94_360344cuda3std3__442_GLOBAL__N__49e2db6c_4_k_cu_8b296e94_360346ignoreE,@object
	.size		_ZN40_INTERNAL_49e2db6c_4_k_cu_8b296e94_360344cuda3std3__442_GLOBAL__N__49e2db6c_4_k_cu_8b296e94_360346ignoreE,(_ZN40_INTERNAL_49e2db6c_4_k_cu_8b296e94_360344cute7productE - _ZN40_INTERNAL_49e2db6c_4_k_cu_8b296e94_360344cuda3std3__442_GLOBAL__N__49e2db6c_4_k_cu_8b296e94_360346ignoreE)
_ZN40_INTERNAL_49e2db6c_4_k_cu_8b296e94_360344cuda3std3__442_GLOBAL__N__49e2db6c_4_k_cu_8b296e94_360346ignoreE:
	.zero		1
	.type		_ZN40_INTERNAL_49e2db6c_4_k_cu_8b296e94_360344cute7productE,@object
	.size		_ZN40_INTERNAL_49e2db6c_4_k_cu_8b296e94_360344cute7productE,(_ZN40_INTERNAL_49e2db6c_4_k_cu_8b296e94_360344cuda3std3__45__cpo3endE - _ZN40_INTERNAL_49e2db6c_4_k_cu_8b296e94_360344cute7productE)
_ZN40_INTERNAL_49e2db6c_4_k_cu_8b296e94_360344cute7productE:
	.zero		1
	.type		_ZN40_INTERNAL_49e2db6c_4_k_cu_8b296e94_360344cuda3std3__45__cpo3endE,@object
	.size		_ZN40_INTERNAL_49e2db6c_4_k_cu_8b296e94_360344cuda3std3__45__cpo3endE,(_ZN40_INTERNAL_49e2db6c_4_k_cu_8b296e94_360344cuda3std3__419piecewise_constructE - _ZN40_INTERNAL_49e2db6c_4_k_cu_8b296e94_360344cuda3std3__45__cpo3endE)
_ZN40_INTERNAL_49e2db6c_4_k_cu_8b296e94_360344cuda3std3__45__cpo3endE:
	.zero		1
	.type		_ZN40_INTERNAL_49e2db6c_4_k_cu_8b296e94_360344cuda3std3__419piecewise_constructE,@object
	.size		_ZN40_INTERNAL_49e2db6c_4_k_cu_8b296e94_360344cuda3std3__419piecewise_constructE,(_ZN40_INTERNAL_49e2db6c_4_k_cu_8b296e94_360344cuda3std3__45__cpo4cendE - _ZN40_INTERNAL_49e2db6c_4_k_cu_8b296e94_360344cuda3std3__419piecewise_constructE)
_ZN40_INTERNAL_49e2db6c_4_k_cu_8b296e94_360344cuda3std3__419piecewise_constructE:
	.zero		1
	.type		_ZN40_INTERNAL_49e2db6c_4_k_cu_8b296e94_360344cuda3std3__45__cpo4cendE,@object
	.size		_ZN40_INTERNAL_49e2db6c_4_k_cu_8b296e94_360344cuda3std3__45__cpo4cendE,(_ZN40_INTERNAL_49e2db6c_4_k_cu_8b296e94_360344cuda3std6ranges3__45__cpo4swapE - _ZN40_INTERNAL_49e2db6c_4_k_cu_8b296e94_360344cuda3std3__45__cpo4cendE)
_ZN40_INTERNAL_49e2db6c_4_k_cu_8b296e94_360344cuda3std3__45__cpo4cendE:
	.zero		1
	.type		_ZN40_INTERNAL_49e2db6c_4_k_cu_8b296e94_360344cuda3std6ranges3__45__cpo4swapE,@object
	.size		_ZN40_INTERNAL_49e2db6c_4_k_cu_8b296e94_360344cuda3std6ranges3__45__cpo4swapE,(.L_10 - _ZN40_INTERNAL_49e2db6c_4_k_cu_8b296e94_360344cuda3std6ranges3__45__cpo4swapE)
_ZN40_INTERNAL_49e2db6c_4_k_cu_8b296e94_360344cuda3std6ranges3__45__cpo4swapE:
	.zero		1
.L_10:


//--------------------- .nv.constant0._ZN7cutlass13device_kernelINS_4gemm6kernel13GemmUniversalIN4cute5tupleIJiiiiEEENS1_10collective13CollectiveMmaINS1_35MainloopSm100TmaUmmaWarpSpecializedILi16ELi2ELi4ENS5_IJNS4_1CILi1EEENSA_ILi2EEESB_EEEEENS5_IJNSA_ILi128EEENSA_ILi64EEENSA_ILi32EEEEEENS_6half_tENS5_IJlSB_lEEESJ_SK_NS4_8TiledMMAINS4_8MMA_AtomIJNS4_20SM100_MMA_F16BF16_SSISJ_SJ_fLi128ELi64ELNS4_4UMMA5MajorE0ELSP_0ELNSO_7ScaleInE0ELSQ_0EEEEEENS4_6LayoutINS5_IJSB_SB_SB_EEENS5_IJNSA_ILi0EEESV_SV_EEEEENS5_IJNS4_10UnderscoreESY_SY_EEEEENS4_23SM90_TMA_LOAD_MULTICASTENS4_14ComposedLayoutINS4_7SwizzleILi2ELi4ELi3EEENS4_18smem_ptr_flag_bitsILi16EEENST_INS5_IJNSA_ILi8EEESH_EEENS5_IJSH_SB_EEEEEEEvNS4_8identityENS4_13SM90_TMA_LOADES1B_vS1C_EENS_8epilogue10collective18CollectiveEpilogueINS1F_23Sm100TmaWarpSpecializedILi3ELi2ELi32ELb1ELb0EEEJSI_NS5_IJNST_ISF_SB_EENST_ISH_SB_EEEEESJ_SK_SJ_SK_NS1F_6fusion15FusionCallbacksIS1J_NS1N_17LinearCombinationISJ_fSJ_fLNS_15FloatRoundStyleE2EEESI_S1M_JEEENS4_5SM1004TMEM4LOAD26SM100_TMEM_LOAD_32dp32b32xES1D_S1B_NS4_39AutoVectorizingCopyWithAssumedAlignmentILi128EEENS4_14SM90_TMA_STOREES1B_S1Y_S1Y_EEEvvEEEEvNT_6ParamsE --------------------------
	.section	.nv.constant0._ZN7cutlass13device_kernelINS_4gemm6kernel13GemmUniversalIN4cute5tupleIJiiiiEEENS1_10collective13CollectiveMmaINS1_35MainloopSm100TmaUmmaWarpSpecializedILi16ELi2ELi4ENS5_IJNS4_1CILi1EEENSA_ILi2EEESB_EEEEENS5_IJNSA_ILi128EEENSA_ILi64EEENSA_ILi32EEEEEENS_6half_tENS5_IJlSB_lEEESJ_SK_NS4_8TiledMMAINS4_8MMA_AtomIJNS4_20SM100_MMA_F16BF16_SSISJ_SJ_fLi128ELi64ELNS4_4UMMA5MajorE0ELSP_0ELNSO_7ScaleInE0ELSQ_0EEEEEENS4_6LayoutINS5_IJSB_SB_SB_EEENS5_IJNSA_ILi0EEESV_SV_EEEEENS5_IJNS4_10UnderscoreESY_SY_EEEEENS4_23SM90_TMA_LOAD_MULTICASTENS4_14ComposedLayoutINS4_7SwizzleILi2ELi4ELi3EEENS4_18smem_ptr_flag_bitsILi16EEENST_INS5_IJNSA_ILi8EEESH_EEENS5_IJSH_SB_EEEEEEEvNS4_8identityENS4_13SM90_TMA_LOADES1B_vS1C_EENS_8epilogue10collective18CollectiveEpilogueINS1F_23Sm100TmaWarpSpecializedILi3ELi2ELi32ELb1ELb0EEEJSI_NS5_IJNST_ISF_SB_EENST_ISH_SB_EEEEESJ_SK_SJ_SK_NS1F_6fusion15FusionCallbacksIS1J_NS1N_17LinearCombinationISJ_fSJ_fLNS_15FloatRoundStyleE2EEESI_S1M_JEEENS4_5SM1004TMEM4LOAD26SM100_TMEM_LOAD_32dp32b32xES1D_S1B_NS4_39AutoVectorizingCopyWithAssumedAlignmentILi128EEENS4_14SM90_TMA_STOREES1B_S1Y_S1Y_EEEvvEEEEvNT_6ParamsE,"a",@progbits
	.sectionflags	@""
	.align	4
.nv.constant0._ZN7cutlass13device_kernelINS_4gemm6kernel13GemmUniversalIN4cute5tupleIJiiiiEEENS1_10collective13CollectiveMmaINS1_35MainloopSm100TmaUmmaWarpSpecializedILi16ELi2ELi4ENS5_IJNS4_1CILi1EEENSA_ILi2EEESB_EEEEENS5_IJNSA_ILi128EEENSA_ILi64EEENSA_ILi32EEEEEENS_6half_tENS5_IJlSB_lEEESJ_SK_NS4_8TiledMMAINS4_8MMA_AtomIJNS4_20SM100_MMA_F16BF16_SSISJ_SJ_fLi128ELi64ELNS4_4UMMA5MajorE0ELSP_0ELNSO_7ScaleInE0ELSQ_0EEEEEENS4_6LayoutINS5_IJSB_SB_SB_EEENS5_IJNSA_ILi0EEESV_SV_EEEEENS5_IJNS4_10UnderscoreESY_SY_EEEEENS4_23SM90_TMA_LOAD_MULTICASTENS4_14ComposedLayoutINS4_7SwizzleILi2ELi4ELi3EEENS4_18smem_ptr_flag_bitsILi16EEENST_INS5_IJNSA_ILi8EEESH_EEENS5_IJSH_SB_EEEEEEEvNS4_8identityENS4_13SM90_TMA_LOADES1B_vS1C_EENS_8epilogue10collective18CollectiveEpilogueINS1F_23Sm100TmaWarpSpecializedILi3ELi2ELi32ELb1ELb0EEEJSI_NS5_IJNST_ISF_SB_EENST_ISH_SB_EEEEESJ_SK_SJ_SK_NS1F_6fusion15FusionCallbacksIS1J_NS1N_17LinearCombinationISJ_fSJ_fLNS_15FloatRoundStyleE2EEESI_S1M_JEEENS4_5SM1004TMEM4LOAD26SM100_TMEM_LOAD_32dp32b32xES1D_S1B_NS4_39AutoVectorizingCopyWithAssumedAlignmentILi128EEENS4_14SM90_TMA_STOREES1B_S1Y_S1Y_EEEvvEEEEvNT_6ParamsE:
	.zero		2944


//--------------------- SYMBOLS --------------------------

	.type		.nv.reservedSmem.offset0,@object
	.size		.nv.reservedSmem.offset0,0x4
	.type		.nv.reservedSmem.cap,@object
	.size		.nv.reservedSmem.cap,0x4
	.type		__assertfail,@function
